//
// Generated by NVIDIA NVVM Compiler
//
// Compiler Build ID: CL-36424714
// Cuda compilation tools, release 13.0, V13.0.88
// Based on NVVM 20.0.0
//

.version 9.0
.target sm_100
.address_size 64

	// .globl	smma_batch_f32

.visible .entry smma_batch_f32(
	.param .u64 .ptr .align 1 smma_batch_f32_param_0,
	.param .u64 .ptr .align 1 smma_batch_f32_param_1,
	.param .u64 .ptr .align 1 smma_batch_f32_param_2,
	.param .u32 smma_batch_f32_param_3,
	.param .u32 smma_batch_f32_param_4,
	.param .u32 smma_batch_f32_param_5,
	.param .u64 .ptr .align 1 smma_batch_f32_param_6
)
{
	.reg .pred 	%p<72>;
	.reg .b32 	%r<143>;
	.reg .b32 	%f<80>;
	.reg .b64 	%rd<41>;

	ld.param.u64 	%rd14, [smma_batch_f32_param_0];
	ld.param.u64 	%rd12, [smma_batch_f32_param_1];
	ld.param.u64 	%rd13, [smma_batch_f32_param_2];
	ld.param.u32 	%r74, [smma_batch_f32_param_3];
	ld.param.u32 	%r75, [smma_batch_f32_param_4];
	ld.param.u32 	%r76, [smma_batch_f32_param_5];
	ld.param.u64 	%rd15, [smma_batch_f32_param_6];
	cvta.to.global.u64 	%rd1, %rd15;
	cvta.to.global.u64 	%rd2, %rd14;
	mov.u32 	%r78, %ctaid.x;
	mov.u32 	%r79, %ntid.x;
	mov.u32 	%r1, %tid.x;
	mad.lo.s32 	%r2, %r78, %r79, %r1;
	setp.ge.s32 	%p5, %r2, %r76;
	mov.pred 	%p71, 0;
	mov.b32 	%r118, 0;
	mov.f32 	%f65, 0f00000000;
	mov.f32 	%f66, 0f00000000;
	mov.u32 	%r119, %r118;
	mov.u32 	%r120, %r118;
	@%p5 bra 	$L__BB0_3;
	cvta.to.global.u64 	%rd16, %rd12;
	cvta.to.global.u64 	%rd17, %rd13;
	mul.wide.s32 	%rd18, %r2, 4;
	add.s64 	%rd19, %rd16, %rd18;
	ld.global.nc.u32 	%r120, [%rd19];
	add.s64 	%rd20, %rd17, %rd18;
	ld.global.nc.u32 	%r119, [%rd20];
	mul.lo.s32 	%r118, %r75, %r2;
	setp.lt.s32 	%p7, %r120, 1;
	@%p7 bra 	$L__BB0_3;
	cvt.rn.f32.u32 	%f31, %r120;
	rcp.rn.f32 	%f65, %f31;
	mov.f32 	%f32, 0f3F800000;
	sub.f32 	%f66, %f32, %f65;
	mov.pred 	%p71, -1;
$L__BB0_3:
	setp.lt.s32 	%p9, %r2, %r76;
	and.pred  	%p2, %p9, %p71;
	setp.lt.s32 	%p10, %r119, %r75;
	and.pred  	%p3, %p2, %p10;
	selp.b32 	%r80, %r120, 0, %p3;
	shfl.sync.down.b32	%r81|%p11, %r80, 16, 31, -1;
	max.s32 	%r82, %r80, %r81;
	shfl.sync.down.b32	%r83|%p12, %r82, 8, 31, -1;
	max.s32 	%r84, %r82, %r83;
	shfl.sync.down.b32	%r85|%p13, %r84, 4, 31, -1;
	max.s32 	%r86, %r84, %r85;
	shfl.sync.down.b32	%r87|%p14, %r86, 2, 31, -1;
	max.s32 	%r88, %r86, %r87;
	shfl.sync.down.b32	%r89|%p15, %r88, 1, 31, -1;
	max.s32 	%r9, %r88, %r89;
	setp.lt.s32 	%p16, %r9, 1;
	mov.f32 	%f71, 0f00000000;
	@%p16 bra 	$L__BB0_20;
	and.b32  	%r10, %r1, 31;
	and.b32  	%r11, %r9, 3;
	setp.lt.u32 	%p17, %r9, 4;
	mov.f32 	%f71, 0f00000000;
	mov.b32 	%r130, 0;
	@%p17 bra 	$L__BB0_15;
	and.b32  	%r130, %r9, 2147483644;
	mov.f32 	%f71, 0f00000000;
	mov.b32 	%r122, 0;
	cvt.s64.s32 	%rd23, %r74;
	mov.u32 	%r121, %r74;
$L__BB0_6:
	setp.ne.s32 	%p18, %r10, 0;
	mov.b32 	%r123, 0;
	@%p18 bra 	$L__BB0_8;
	mul.wide.s32 	%rd21, %r121, 4;
	add.s64 	%rd22, %rd2, %rd21;
	ld.global.nc.u32 	%r123, [%rd22];
$L__BB0_8:
	setp.ne.s32 	%p19, %r10, 0;
	shfl.sync.idx.b32	%r94|%p20, %r123, 0, 31, -1;
	mov.b32 	%f37, %r94;
	setp.lt.s32 	%p21, %r122, %r120;
	add.f32 	%f38, %f71, %f37;
	selp.f32 	%f39, %f38, %f71, %p21;
	selp.f32 	%f6, %f39, %f71, %p3;
	cvt.s64.s32 	%rd24, %r122;
	add.s64 	%rd25, %rd24, %rd23;
	shl.b64 	%rd26, %rd25, 2;
	add.s64 	%rd3, %rd2, %rd26;
	mov.b32 	%r124, 0;
	@%p19 bra 	$L__BB0_10;
	ld.global.nc.u32 	%r124, [%rd3+4];
$L__BB0_10:
	setp.ne.s32 	%p22, %r10, 0;
	shfl.sync.idx.b32	%r96|%p23, %r124, 0, 31, -1;
	mov.b32 	%f40, %r96;
	add.s32 	%r19, %r122, 1;
	setp.lt.s32 	%p24, %r19, %r120;
	add.f32 	%f41, %f6, %f40;
	selp.f32 	%f42, %f41, %f6, %p24;
	selp.f32 	%f7, %f42, %f6, %p3;
	mov.b32 	%r125, 0;
	@%p22 bra 	$L__BB0_12;
	ld.global.nc.u32 	%r125, [%rd3+8];
$L__BB0_12:
	setp.ne.s32 	%p25, %r10, 0;
	shfl.sync.idx.b32	%r98|%p26, %r125, 0, 31, -1;
	mov.b32 	%f43, %r98;
	add.s32 	%r22, %r19, 1;
	setp.lt.s32 	%p27, %r22, %r120;
	add.f32 	%f44, %f7, %f43;
	selp.f32 	%f45, %f44, %f7, %p27;
	selp.f32 	%f8, %f45, %f7, %p3;
	mov.b32 	%r126, 0;
	@%p25 bra 	$L__BB0_14;
	ld.global.nc.u32 	%r126, [%rd3+12];
$L__BB0_14:
	shfl.sync.idx.b32	%r99|%p28, %r126, 0, 31, -1;
	mov.b32 	%f46, %r99;
	add.s32 	%r100, %r22, 1;
	setp.lt.s32 	%p29, %r100, %r120;
	add.f32 	%f47, %f8, %f46;
	selp.f32 	%f48, %f47, %f8, %p29;
	selp.f32 	%f71, %f48, %f8, %p3;
	add.s32 	%r121, %r121, 4;
	add.s32 	%r122, %r22, 2;
	setp.ne.s32 	%p30, %r122, %r130;
	@%p30 bra 	$L__BB0_6;
$L__BB0_15:
	setp.eq.s32 	%p31, %r11, 0;
	@%p31 bra 	$L__BB0_20;
	add.s32 	%r129, %r130, %r74;
	neg.s32 	%r128, %r11;
$L__BB0_17:
	.pragma "nounroll";
	setp.ne.s32 	%p32, %r10, 0;
	mul.wide.s32 	%rd27, %r129, 4;
	add.s64 	%rd4, %rd2, %rd27;
	mov.b32 	%r131, 0;
	@%p32 bra 	$L__BB0_19;
	ld.global.nc.u32 	%r131, [%rd4];
$L__BB0_19:
	shfl.sync.idx.b32	%r102|%p33, %r131, 0, 31, -1;
	mov.b32 	%f49, %r102;
	setp.lt.s32 	%p34, %r130, %r120;
	add.f32 	%f50, %f71, %f49;
	selp.f32 	%f51, %f50, %f71, %p34;
	selp.f32 	%f71, %f51, %f71, %p3;
	add.s32 	%r130, %r130, 1;
	add.s32 	%r129, %r129, 1;
	add.s32 	%r128, %r128, 1;
	setp.ne.s32 	%p35, %r128, 0;
	@%p35 bra 	$L__BB0_17;
$L__BB0_20:
	mul.f32 	%f52, %f65, %f71;
	selp.f32 	%f76, %f52, 0f00000000, %p3;
	setp.lt.s32 	%p36, %r75, 1;
	@%p36 bra 	$L__BB0_72;
	and.b32  	%r38, %r1, 31;
	min.s32 	%r39, %r119, %r75;
	add.s32 	%r104, %r119, %r118;
	mul.wide.s32 	%rd28, %r104, 4;
	add.s64 	%rd5, %rd1, %rd28;
	and.b32  	%r40, %r75, 3;
	setp.lt.u32 	%p37, %r75, 4;
	mov.b32 	%r141, 0;
	@%p37 bra 	$L__BB0_60;
	and.b32  	%r141, %r75, 2147483644;
	mov.b32 	%r132, 0;
	not.pred 	%p40, %p2;
	cvt.s64.s32 	%rd34, %r118;
$L__BB0_23:
	setp.ne.s32 	%p38, %r38, 0;
	mul.wide.u32 	%rd29, %r132, 4;
	add.s64 	%rd6, %rd2, %rd29;
	mov.b32 	%r133, 0;
	@%p38 bra 	$L__BB0_25;
	ld.global.nc.u32 	%r133, [%rd6];
$L__BB0_25:
	shfl.sync.idx.b32	%r45|%p39, %r133, 0, 31, -1;
	@%p40 bra 	$L__BB0_32;
	setp.ge.s32 	%p41, %r132, %r39;
	@%p41 bra 	$L__BB0_28;
	add.s32 	%r108, %r132, %r118;
	mul.wide.s32 	%rd32, %r108, 4;
	add.s64 	%rd33, %rd1, %rd32;
	mov.b32 	%r109, 2147483647;
	st.global.u32 	[%rd33], %r109;
	bra.uni 	$L__BB0_32;
$L__BB0_28:
	setp.ne.s32 	%p42, %r132, %r119;
	@%p42 bra 	$L__BB0_30;
	st.global.f32 	[%rd5], %f76;
	bra.uni 	$L__BB0_32;
$L__BB0_30:
	setp.le.s32 	%p43, %r132, %r119;
	@%p43 bra 	$L__BB0_32;
	mov.b32 	%f53, %r45;
	mul.f32 	%f54, %f65, %f53;
	fma.rn.f32 	%f76, %f76, %f66, %f54;
	add.s32 	%r107, %r132, %r118;
	mul.wide.s32 	%rd30, %r107, 4;
	add.s64 	%rd31, %rd1, %rd30;
	st.global.f32 	[%rd31], %f76;
$L__BB0_32:
	setp.ne.s32 	%p44, %r38, 0;
	add.s32 	%r46, %r132, 1;
	mov.b32 	%r134, 0;
	@%p44 bra 	$L__BB0_34;
	ld.global.nc.u32 	%r134, [%rd6+4];
$L__BB0_34:
	shfl.sync.idx.b32	%r49|%p45, %r134, 0, 31, -1;
	cvt.s64.s32 	%rd35, %r132;
	add.s64 	%rd36, %rd35, %rd34;
	shl.b64 	%rd37, %rd36, 2;
	add.s64 	%rd7, %rd1, %rd37;
	@%p40 bra 	$L__BB0_41;
	setp.lt.s32 	%p47, %r46, %r39;
	@%p47 bra 	$L__BB0_40;
	setp.eq.s32 	%p48, %r46, %r119;
	@%p48 bra 	$L__BB0_39;
	setp.lt.s32 	%p49, %r132, %r119;
	@%p49 bra 	$L__BB0_41;
	mov.b32 	%f55, %r49;
	mul.f32 	%f56, %f65, %f55;
	fma.rn.f32 	%f76, %f76, %f66, %f56;
	st.global.f32 	[%rd7+4], %f76;
	bra.uni 	$L__BB0_41;
$L__BB0_39:
	st.global.f32 	[%rd5], %f76;
	bra.uni 	$L__BB0_41;
$L__BB0_40:
	mov.b32 	%r111, 2147483647;
	st.global.u32 	[%rd7+4], %r111;
$L__BB0_41:
	setp.ne.s32 	%p50, %r38, 0;
	add.s32 	%r50, %r132, 2;
	mov.b32 	%r135, 0;
	@%p50 bra 	$L__BB0_43;
	ld.global.nc.u32 	%r135, [%rd6+8];
$L__BB0_43:
	shfl.sync.idx.b32	%r53|%p51, %r135, 0, 31, -1;
	@%p40 bra 	$L__BB0_50;
	setp.lt.s32 	%p53, %r50, %r39;
	@%p53 bra 	$L__BB0_49;
	setp.eq.s32 	%p54, %r50, %r119;
	@%p54 bra 	$L__BB0_48;
	setp.le.s32 	%p55, %r50, %r119;
	@%p55 bra 	$L__BB0_50;
	mov.b32 	%f57, %r53;
	mul.f32 	%f58, %f65, %f57;
	fma.rn.f32 	%f76, %f76, %f66, %f58;
	st.global.f32 	[%rd7+8], %f76;
	bra.uni 	$L__BB0_50;
$L__BB0_48:
	st.global.f32 	[%rd5], %f76;
	bra.uni 	$L__BB0_50;
$L__BB0_49:
	mov.b32 	%r113, 2147483647;
	st.global.u32 	[%rd7+8], %r113;
$L__BB0_50:
	setp.ne.s32 	%p56, %r38, 0;
	add.s32 	%r54, %r132, 3;
	mov.b32 	%r136, 0;
	@%p56 bra 	$L__BB0_52;
	ld.global.nc.u32 	%r136, [%rd6+12];
$L__BB0_52:
	shfl.sync.idx.b32	%r57|%p57, %r136, 0, 31, -1;
	@%p40 bra 	$L__BB0_59;
	setp.lt.s32 	%p59, %r54, %r39;
	@%p59 bra 	$L__BB0_58;
	setp.eq.s32 	%p60, %r54, %r119;
	@%p60 bra 	$L__BB0_57;
	setp.le.s32 	%p61, %r54, %r119;
	@%p61 bra 	$L__BB0_59;
	mov.b32 	%f59, %r57;
	mul.f32 	%f60, %f65, %f59;
	fma.rn.f32 	%f76, %f76, %f66, %f60;
	st.global.f32 	[%rd7+12], %f76;
	bra.uni 	$L__BB0_59;
$L__BB0_57:
	st.global.f32 	[%rd5], %f76;
	bra.uni 	$L__BB0_59;
$L__BB0_58:
	mov.b32 	%r115, 2147483647;
	st.global.u32 	[%rd7+12], %r115;
$L__BB0_59:
	add.s32 	%r132, %r132, 4;
	setp.ne.s32 	%p62, %r132, %r141;
	@%p62 bra 	$L__BB0_23;
$L__BB0_60:
	setp.eq.s32 	%p63, %r40, 0;
	@%p63 bra 	$L__BB0_72;
	add.s32 	%r140, %r118, %r141;
	sub.s32 	%r139, %r141, %r119;
	mul.wide.u32 	%rd38, %r141, 4;
	add.s64 	%rd40, %rd2, %rd38;
	neg.s32 	%r138, %r40;
	not.pred 	%p66, %p2;
$L__BB0_62:
	.pragma "nounroll";
	setp.ne.s32 	%p64, %r38, 0;
	mov.b32 	%r142, 0;
	@%p64 bra 	$L__BB0_64;
	ld.global.nc.u32 	%r142, [%rd40];
$L__BB0_64:
	shfl.sync.idx.b32	%r69|%p65, %r142, 0, 31, -1;
	@%p66 bra 	$L__BB0_71;
	mul.wide.s32 	%rd39, %r140, 4;
	add.s64 	%rd10, %rd1, %rd39;
	setp.lt.s32 	%p67, %r141, %r39;
	@%p67 bra 	$L__BB0_70;
	setp.eq.s32 	%p68, %r139, 0;
	@%p68 bra 	$L__BB0_69;
	setp.le.s32 	%p69, %r141, %r119;
	@%p69 bra 	$L__BB0_71;
	mov.b32 	%f61, %r69;
	mul.f32 	%f62, %f65, %f61;
	fma.rn.f32 	%f76, %f76, %f66, %f62;
	st.global.f32 	[%rd10], %f76;
	bra.uni 	$L__BB0_71;
$L__BB0_69:
	st.global.f32 	[%rd5], %f76;
	bra.uni 	$L__BB0_71;
$L__BB0_70:
	mov.b32 	%r117, 2147483647;
	st.global.u32 	[%rd10], %r117;
$L__BB0_71:
	add.s32 	%r141, %r141, 1;
	add.s32 	%r140, %r140, 1;
	add.s32 	%r139, %r139, 1;
	add.s64 	%rd40, %rd40, 4;
	add.s32 	%r138, %r138, 1;
	setp.ne.s32 	%p70, %r138, 0;
	@%p70 bra 	$L__BB0_62;
$L__BB0_72:
	ret;

}
	// .globl	smma_batch_warp_scan_f32
.visible .entry smma_batch_warp_scan_f32(
	.param .u64 .ptr .align 1 smma_batch_warp_scan_f32_param_0,
	.param .u64 .ptr .align 1 smma_batch_warp_scan_f32_param_1,
	.param .u64 .ptr .align 1 smma_batch_warp_scan_f32_param_2,
	.param .u32 smma_batch_warp_scan_f32_param_3,
	.param .u32 smma_batch_warp_scan_f32_param_4,
	.param .u32 smma_batch_warp_scan_f32_param_5,
	.param .u64 .ptr .align 1 smma_batch_warp_scan_f32_param_6
)
{
	.reg .pred 	%p<91>;
	.reg .b32 	%r<174>;
	.reg .b32 	%f<202>;
	.reg .b64 	%rd<89>;

	ld.param.u64 	%rd17, [smma_batch_warp_scan_f32_param_0];
	ld.param.u64 	%rd15, [smma_batch_warp_scan_f32_param_1];
	ld.param.u64 	%rd16, [smma_batch_warp_scan_f32_param_2];
	ld.param.u32 	%r59, [smma_batch_warp_scan_f32_param_3];
	ld.param.u32 	%r60, [smma_batch_warp_scan_f32_param_4];
	ld.param.u32 	%r61, [smma_batch_warp_scan_f32_param_5];
	ld.param.u64 	%rd18, [smma_batch_warp_scan_f32_param_6];
	cvta.to.global.u64 	%rd1, %rd17;
	cvta.to.global.u64 	%rd2, %rd18;
	mov.u32 	%r1, %ctaid.x;
	setp.ge.s32 	%p6, %r1, %r61;
	@%p6 bra 	$L__BB1_49;
	setp.lt.s32 	%p7, %r60, 1;
	setp.lt.s32 	%p8, %r59, 0;
	or.pred  	%p9, %p8, %p7;
	@%p9 bra 	$L__BB1_49;
	setp.ge.u32 	%p10, %r59, %r60;
	mov.u32 	%r2, %tid.x;
	setp.gt.u32 	%p11, %r2, 31;
	or.pred  	%p12, %p11, %p10;
	@%p12 bra 	$L__BB1_49;
	cvta.to.global.u64 	%rd19, %rd15;
	mul.wide.u32 	%rd20, %r1, 4;
	add.s64 	%rd21, %rd19, %rd20;
	ld.global.nc.u32 	%r3, [%rd21];
	cvta.to.global.u64 	%rd22, %rd16;
	add.s64 	%rd23, %rd22, %rd20;
	ld.global.nc.u32 	%r62, [%rd23];
	cvt.u64.u32 	%rd4, %r62;
	setp.lt.s32 	%p13, %r3, 1;
	@%p13 bra 	$L__BB1_49;
	cvt.u32.u64 	%r63, %rd4;
	mul.wide.u32 	%rd5, %r60, %r1;
	min.s32 	%r4, %r63, %r60;
	setp.ge.s32 	%p14, %r2, %r4;
	@%p14 bra 	$L__BB1_16;
	not.b32 	%r64, %r2;
	add.s32 	%r5, %r4, %r64;
	shr.u32 	%r65, %r5, 5;
	add.s32 	%r6, %r65, 1;
	and.b32  	%r7, %r6, 7;
	setp.lt.u32 	%p15, %r5, 224;
	mov.u32 	%r159, %r2;
	@%p15 bra 	$L__BB1_8;
	and.b32  	%r66, %r6, 268435448;
	neg.s32 	%r157, %r66;
	cvt.u64.u32 	%rd24, %r2;
	add.s64 	%rd25, %rd5, %rd24;
	shl.b64 	%rd26, %rd25, 2;
	add.s64 	%rd27, %rd26, %rd2;
	add.s64 	%rd86, %rd27, 512;
	mov.u32 	%r159, %r2;
$L__BB1_7:
	.pragma "nounroll";
	mov.b32 	%r67, 2147483647;
	st.global.u32 	[%rd86+-512], %r67;
	st.global.u32 	[%rd86+-384], %r67;
	st.global.u32 	[%rd86+-256], %r67;
	st.global.u32 	[%rd86+-128], %r67;
	st.global.u32 	[%rd86], %r67;
	st.global.u32 	[%rd86+128], %r67;
	st.global.u32 	[%rd86+256], %r67;
	st.global.u32 	[%rd86+384], %r67;
	add.s32 	%r159, %r159, 256;
	add.s32 	%r157, %r157, 8;
	add.s64 	%rd86, %rd86, 1024;
	setp.ne.s32 	%p16, %r157, 0;
	@%p16 bra 	$L__BB1_7;
$L__BB1_8:
	setp.eq.s32 	%p17, %r7, 0;
	@%p17 bra 	$L__BB1_16;
	setp.lt.u32 	%p18, %r7, 4;
	@%p18 bra 	$L__BB1_11;
	cvt.u64.u32 	%rd28, %r159;
	add.s64 	%rd29, %rd5, %rd28;
	shl.b64 	%rd30, %rd29, 2;
	add.s64 	%rd31, %rd2, %rd30;
	mov.b32 	%r68, 2147483647;
	st.global.u32 	[%rd31], %r68;
	st.global.u32 	[%rd31+128], %r68;
	st.global.u32 	[%rd31+256], %r68;
	st.global.u32 	[%rd31+384], %r68;
	add.s32 	%r159, %r159, 128;
$L__BB1_11:
	and.b32  	%r69, %r6, 3;
	setp.eq.s32 	%p19, %r69, 0;
	@%p19 bra 	$L__BB1_16;
	setp.eq.s32 	%p20, %r69, 1;
	@%p20 bra 	$L__BB1_14;
	cvt.u64.u32 	%rd32, %r159;
	add.s64 	%rd33, %rd5, %rd32;
	shl.b64 	%rd34, %rd33, 2;
	add.s64 	%rd35, %rd2, %rd34;
	mov.b32 	%r70, 2147483647;
	st.global.u32 	[%rd35], %r70;
	st.global.u32 	[%rd35+128], %r70;
	add.s32 	%r159, %r159, 64;
$L__BB1_14:
	and.b32  	%r71, %r5, 32;
	setp.ne.s32 	%p21, %r71, 0;
	@%p21 bra 	$L__BB1_16;
	cvt.u64.u32 	%rd36, %r159;
	add.s64 	%rd37, %rd5, %rd36;
	shl.b64 	%rd38, %rd37, 2;
	add.s64 	%rd39, %rd2, %rd38;
	mov.b32 	%r72, 2147483647;
	st.global.u32 	[%rd39], %r72;
$L__BB1_16:
	setp.ge.u32 	%p22, %r63, %r60;
	@%p22 bra 	$L__BB1_49;
	setp.ne.s32 	%p23, %r2, 0;
	mov.b32 	%r167, 0;
	@%p23 bra 	$L__BB1_31;
	and.b32  	%r18, %r3, 15;
	setp.lt.u32 	%p24, %r3, 16;
	mov.f32 	%f198, 0f00000000;
	mov.b32 	%r164, 0;
	@%p24 bra 	$L__BB1_21;
	and.b32  	%r164, %r3, 2147483632;
	neg.s32 	%r162, %r164;
	mul.wide.u32 	%rd40, %r59, 4;
	add.s64 	%rd41, %rd40, %rd1;
	add.s64 	%rd87, %rd41, 32;
	mov.f32 	%f198, 0f00000000;
$L__BB1_20:
	.pragma "nounroll";
	ld.global.nc.f32 	%f31, [%rd87+-32];
	add.f32 	%f32, %f198, %f31;
	ld.global.nc.f32 	%f33, [%rd87+-28];
	add.f32 	%f34, %f32, %f33;
	ld.global.nc.f32 	%f35, [%rd87+-24];
	add.f32 	%f36, %f34, %f35;
	ld.global.nc.f32 	%f37, [%rd87+-20];
	add.f32 	%f38, %f36, %f37;
	ld.global.nc.f32 	%f39, [%rd87+-16];
	add.f32 	%f40, %f38, %f39;
	ld.global.nc.f32 	%f41, [%rd87+-12];
	add.f32 	%f42, %f40, %f41;
	ld.global.nc.f32 	%f43, [%rd87+-8];
	add.f32 	%f44, %f42, %f43;
	ld.global.nc.f32 	%f45, [%rd87+-4];
	add.f32 	%f46, %f44, %f45;
	ld.global.nc.f32 	%f47, [%rd87];
	add.f32 	%f48, %f46, %f47;
	ld.global.nc.f32 	%f49, [%rd87+4];
	add.f32 	%f50, %f48, %f49;
	ld.global.nc.f32 	%f51, [%rd87+8];
	add.f32 	%f52, %f50, %f51;
	ld.global.nc.f32 	%f53, [%rd87+12];
	add.f32 	%f54, %f52, %f53;
	ld.global.nc.f32 	%f55, [%rd87+16];
	add.f32 	%f56, %f54, %f55;
	ld.global.nc.f32 	%f57, [%rd87+20];
	add.f32 	%f58, %f56, %f57;
	ld.global.nc.f32 	%f59, [%rd87+24];
	add.f32 	%f60, %f58, %f59;
	ld.global.nc.f32 	%f61, [%rd87+28];
	add.f32 	%f198, %f60, %f61;
	add.s32 	%r162, %r162, 16;
	add.s64 	%rd87, %rd87, 64;
	setp.ne.s32 	%p25, %r162, 0;
	@%p25 bra 	$L__BB1_20;
$L__BB1_21:
	setp.eq.s32 	%p26, %r18, 0;
	@%p26 bra 	$L__BB1_30;
	and.b32  	%r24, %r3, 7;
	setp.lt.u32 	%p27, %r18, 8;
	@%p27 bra 	$L__BB1_24;
	add.s32 	%r76, %r164, %r59;
	mul.wide.u32 	%rd42, %r76, 4;
	add.s64 	%rd43, %rd1, %rd42;
	ld.global.nc.f32 	%f63, [%rd43];
	add.f32 	%f64, %f198, %f63;
	cvt.u64.u32 	%rd44, %r59;
	cvt.u64.u32 	%rd45, %r164;
	add.s64 	%rd46, %rd45, %rd44;
	shl.b64 	%rd47, %rd46, 2;
	add.s64 	%rd48, %rd1, %rd47;
	ld.global.nc.f32 	%f65, [%rd48+4];
	add.f32 	%f66, %f64, %f65;
	ld.global.nc.f32 	%f67, [%rd48+8];
	add.f32 	%f68, %f66, %f67;
	ld.global.nc.f32 	%f69, [%rd48+12];
	add.f32 	%f70, %f68, %f69;
	ld.global.nc.f32 	%f71, [%rd48+16];
	add.f32 	%f72, %f70, %f71;
	ld.global.nc.f32 	%f73, [%rd48+20];
	add.f32 	%f74, %f72, %f73;
	ld.global.nc.f32 	%f75, [%rd48+24];
	add.f32 	%f76, %f74, %f75;
	ld.global.nc.f32 	%f77, [%rd48+28];
	add.f32 	%f198, %f76, %f77;
	add.s32 	%r164, %r164, 8;
$L__BB1_24:
	setp.eq.s32 	%p28, %r24, 0;
	@%p28 bra 	$L__BB1_30;
	and.b32  	%r27, %r3, 3;
	setp.lt.u32 	%p29, %r24, 4;
	@%p29 bra 	$L__BB1_27;
	add.s32 	%r77, %r164, %r59;
	mul.wide.u32 	%rd49, %r77, 4;
	add.s64 	%rd50, %rd1, %rd49;
	ld.global.nc.f32 	%f79, [%rd50];
	add.f32 	%f80, %f198, %f79;
	cvt.u64.u32 	%rd51, %r59;
	cvt.u64.u32 	%rd52, %r164;
	add.s64 	%rd53, %rd52, %rd51;
	shl.b64 	%rd54, %rd53, 2;
	add.s64 	%rd55, %rd1, %rd54;
	ld.global.nc.f32 	%f81, [%rd55+4];
	add.f32 	%f82, %f80, %f81;
	ld.global.nc.f32 	%f83, [%rd55+8];
	add.f32 	%f84, %f82, %f83;
	ld.global.nc.f32 	%f85, [%rd55+12];
	add.f32 	%f198, %f84, %f85;
	add.s32 	%r164, %r164, 4;
$L__BB1_27:
	setp.eq.s32 	%p30, %r27, 0;
	@%p30 bra 	$L__BB1_30;
	add.s32 	%r78, %r164, %r59;
	mul.wide.u32 	%rd56, %r78, 4;
	add.s64 	%rd88, %rd1, %rd56;
	neg.s32 	%r166, %r27;
$L__BB1_29:
	.pragma "nounroll";
	ld.global.nc.f32 	%f86, [%rd88];
	add.f32 	%f198, %f198, %f86;
	add.s64 	%rd88, %rd88, 4;
	add.s32 	%r166, %r166, 1;
	setp.ne.s32 	%p31, %r166, 0;
	@%p31 bra 	$L__BB1_29;
$L__BB1_30:
	cvt.rn.f32.u32 	%f87, %r3;
	div.rn.f32 	%f88, %f198, %f87;
	add.s64 	%rd57, %rd5, %rd4;
	shl.b64 	%rd58, %rd57, 2;
	add.s64 	%rd59, %rd2, %rd58;
	st.global.f32 	[%rd59], %f88;
	mov.b32 	%r167, %f88;
$L__BB1_31:
	shfl.sync.idx.b32	%r173|%p1, %r167, 0, 31, -1;
	add.s32 	%r169, %r63, 1;
	setp.le.u32 	%p32, %r60, %r169;
	@%p32 bra 	$L__BB1_49;
	cvt.rn.f32.u32 	%f89, %r3;
	rcp.rn.f32 	%f14, %f89;
	mov.f32 	%f90, 0f3F800000;
	sub.f32 	%f15, %f90, %f14;
	add.s32 	%r38, %r63, 33;
	max.s32 	%r82, %r60, %r38;
	sub.s32 	%r83, %r82, %r63;
	add.s32 	%r39, %r83, -2;
	and.b32  	%r84, %r39, 32;
	setp.ne.s32 	%p33, %r84, 0;
	@%p33 bra 	$L__BB1_38;
	add.s32 	%r40, %r169, %r2;
	setp.ge.u32 	%p34, %r40, %r60;
	setp.lt.u32 	%p35, %r40, %r60;
	selp.f32 	%f16, %f15, 0f3F800000, %p35;
	mov.f32 	%f199, 0f00000000;
	@%p34 bra 	$L__BB1_35;
	cvt.u64.u32 	%rd60, %r2;
	add.s64 	%rd61, %rd4, %rd60;
	shl.b64 	%rd62, %rd61, 2;
	add.s64 	%rd63, %rd1, %rd62;
	ld.global.nc.f32 	%f92, [%rd63+4];
	mul.f32 	%f199, %f14, %f92;
$L__BB1_35:
	setp.ge.u32 	%p36, %r40, %r60;
	setp.eq.s32 	%p37, %r2, 0;
	mov.b32 	%r85, %f16;
	shfl.sync.up.b32	%r86|%p38, %r85, 1, 0, -1;
	mov.b32 	%r87, %f199;
	shfl.sync.up.b32	%r88|%p39, %r87, 1, 0, -1;
	mov.b32 	%f93, %r88;
	mov.b32 	%f94, %r86;
	fma.rn.f32 	%f95, %f16, %f93, %f199;
	selp.f32 	%f96, 0f3F800000, %f94, %p37;
	mul.f32 	%f97, %f16, %f96;
	selp.f32 	%f98, %f199, %f95, %p37;
	mov.b32 	%r89, %f97;
	shfl.sync.up.b32	%r90|%p40, %r89, 2, 0, -1;
	mov.b32 	%r91, %f98;
	shfl.sync.up.b32	%r92|%p41, %r91, 2, 0, -1;
	setp.lt.u32 	%p42, %r2, 2;
	mov.b32 	%f99, %r92;
	mov.b32 	%f100, %r90;
	mul.f32 	%f101, %f97, %f100;
	fma.rn.f32 	%f102, %f97, %f99, %f98;
	selp.f32 	%f103, %f97, %f101, %p42;
	selp.f32 	%f104, %f98, %f102, %p42;
	mov.b32 	%r93, %f103;
	shfl.sync.up.b32	%r94|%p43, %r93, 4, 0, -1;
	mov.b32 	%r95, %f104;
	shfl.sync.up.b32	%r96|%p44, %r95, 4, 0, -1;
	setp.lt.u32 	%p45, %r2, 4;
	mov.b32 	%f105, %r96;
	mov.b32 	%f106, %r94;
	mul.f32 	%f107, %f103, %f106;
	fma.rn.f32 	%f108, %f103, %f105, %f104;
	selp.f32 	%f109, %f103, %f107, %p45;
	selp.f32 	%f110, %f104, %f108, %p45;
	mov.b32 	%r97, %f109;
	shfl.sync.up.b32	%r98|%p46, %r97, 8, 0, -1;
	mov.b32 	%r99, %f110;
	shfl.sync.up.b32	%r100|%p47, %r99, 8, 0, -1;
	setp.lt.u32 	%p48, %r2, 8;
	mov.b32 	%f111, %r100;
	mov.b32 	%f112, %r98;
	mul.f32 	%f113, %f109, %f112;
	fma.rn.f32 	%f114, %f109, %f111, %f110;
	selp.f32 	%f115, %f109, %f113, %p48;
	selp.f32 	%f116, %f110, %f114, %p48;
	mov.b32 	%r101, %f115;
	shfl.sync.up.b32	%r102|%p49, %r101, 16, 0, -1;
	mov.b32 	%r103, %f116;
	shfl.sync.up.b32	%r104|%p50, %r103, 16, 0, -1;
	setp.lt.u32 	%p51, %r2, 16;
	mov.b32 	%f117, %r104;
	mov.b32 	%f118, %r102;
	mul.f32 	%f119, %f115, %f118;
	fma.rn.f32 	%f120, %f115, %f117, %f116;
	selp.f32 	%f121, %f115, %f119, %p51;
	selp.f32 	%f122, %f116, %f120, %p51;
	mov.b32 	%f123, %r173;
	fma.rn.f32 	%f19, %f121, %f123, %f122;
	@%p36 bra 	$L__BB1_37;
	cvt.u64.u32 	%rd64, %r2;
	add.s64 	%rd65, %rd4, %rd64;
	add.s64 	%rd66, %rd5, %rd65;
	shl.b64 	%rd67, %rd66, 2;
	add.s64 	%rd68, %rd2, %rd67;
	st.global.f32 	[%rd68+4], %f19;
$L__BB1_37:
	sub.s32 	%r105, %r60, %r169;
	min.s32 	%r106, %r105, 32;
	add.s32 	%r107, %r106, -1;
	mov.b32 	%r108, %f19;
	shfl.sync.idx.b32	%r173|%p2, %r108, %r107, 31, -1;
	mov.u32 	%r169, %r38;
$L__BB1_38:
	setp.lt.u32 	%p52, %r39, 32;
	@%p52 bra 	$L__BB1_49;
	add.s32 	%r172, %r169, 32;
	sub.s32 	%r171, %r60, %r169;
	add.s32 	%r170, %r2, %r169;
	cvt.u64.u32 	%rd75, %r2;
$L__BB1_40:
	add.s32 	%r51, %r172, -32;
	setp.ge.s32 	%p53, %r170, %r60;
	setp.lt.s32 	%p54, %r170, %r60;
	selp.f32 	%f20, %f15, 0f3F800000, %p54;
	mov.f32 	%f200, 0f00000000;
	@%p53 bra 	$L__BB1_42;
	mul.wide.u32 	%rd69, %r170, 4;
	add.s64 	%rd70, %rd1, %rd69;
	ld.global.nc.f32 	%f125, [%rd70];
	mul.f32 	%f200, %f14, %f125;
$L__BB1_42:
	setp.ge.s32 	%p55, %r170, %r60;
	setp.lt.u32 	%p56, %r2, 16;
	setp.lt.u32 	%p57, %r2, 8;
	setp.lt.u32 	%p58, %r2, 4;
	setp.lt.u32 	%p59, %r2, 2;
	setp.eq.s32 	%p60, %r2, 0;
	mov.b32 	%r109, %f20;
	shfl.sync.up.b32	%r110|%p61, %r109, 1, 0, -1;
	mov.b32 	%r111, %f200;
	shfl.sync.up.b32	%r112|%p62, %r111, 1, 0, -1;
	mov.b32 	%f126, %r112;
	mov.b32 	%f127, %r110;
	fma.rn.f32 	%f128, %f20, %f126, %f200;
	selp.f32 	%f129, 0f3F800000, %f127, %p60;
	mul.f32 	%f130, %f20, %f129;
	selp.f32 	%f131, %f200, %f128, %p60;
	mov.b32 	%r113, %f130;
	shfl.sync.up.b32	%r114|%p63, %r113, 2, 0, -1;
	mov.b32 	%r115, %f131;
	shfl.sync.up.b32	%r116|%p64, %r115, 2, 0, -1;
	mov.b32 	%f132, %r116;
	mov.b32 	%f133, %r114;
	mul.f32 	%f134, %f130, %f133;
	fma.rn.f32 	%f135, %f130, %f132, %f131;
	selp.f32 	%f136, %f130, %f134, %p59;
	selp.f32 	%f137, %f131, %f135, %p59;
	mov.b32 	%r117, %f136;
	shfl.sync.up.b32	%r118|%p65, %r117, 4, 0, -1;
	mov.b32 	%r119, %f137;
	shfl.sync.up.b32	%r120|%p66, %r119, 4, 0, -1;
	mov.b32 	%f138, %r120;
	mov.b32 	%f139, %r118;
	mul.f32 	%f140, %f136, %f139;
	fma.rn.f32 	%f141, %f136, %f138, %f137;
	selp.f32 	%f142, %f136, %f140, %p58;
	selp.f32 	%f143, %f137, %f141, %p58;
	mov.b32 	%r121, %f142;
	shfl.sync.up.b32	%r122|%p67, %r121, 8, 0, -1;
	mov.b32 	%r123, %f143;
	shfl.sync.up.b32	%r124|%p68, %r123, 8, 0, -1;
	mov.b32 	%f144, %r124;
	mov.b32 	%f145, %r122;
	mul.f32 	%f146, %f142, %f145;
	fma.rn.f32 	%f147, %f142, %f144, %f143;
	selp.f32 	%f148, %f142, %f146, %p57;
	selp.f32 	%f149, %f143, %f147, %p57;
	mov.b32 	%r125, %f148;
	shfl.sync.up.b32	%r126|%p69, %r125, 16, 0, -1;
	mov.b32 	%r127, %f149;
	shfl.sync.up.b32	%r128|%p70, %r127, 16, 0, -1;
	mov.b32 	%f150, %r128;
	mov.b32 	%f151, %r126;
	mul.f32 	%f152, %f148, %f151;
	fma.rn.f32 	%f153, %f148, %f150, %f149;
	selp.f32 	%f154, %f148, %f152, %p56;
	selp.f32 	%f155, %f149, %f153, %p56;
	mov.b32 	%f156, %r173;
	fma.rn.f32 	%f23, %f154, %f156, %f155;
	@%p55 bra 	$L__BB1_44;
	cvt.u64.u32 	%rd71, %r170;
	add.s64 	%rd72, %rd5, %rd71;
	shl.b64 	%rd73, %rd72, 2;
	add.s64 	%rd74, %rd2, %rd73;
	st.global.f32 	[%rd74], %f23;
$L__BB1_44:
	min.s32 	%r129, %r171, 32;
	add.s32 	%r130, %r129, -1;
	mov.b32 	%r131, %f23;
	shfl.sync.idx.b32	%r53|%p71, %r131, %r130, 31, -1;
	add.s32 	%r54, %r170, 32;
	setp.ge.s32 	%p72, %r54, %r60;
	setp.lt.s32 	%p73, %r54, %r60;
	selp.f32 	%f24, %f15, 0f3F800000, %p73;
	mov.f32 	%f201, 0f00000000;
	@%p72 bra 	$L__BB1_46;
	cvt.u64.u32 	%rd76, %r51;
	add.s64 	%rd77, %rd76, %rd75;
	shl.b64 	%rd78, %rd77, 2;
	add.s64 	%rd79, %rd1, %rd78;
	ld.global.nc.f32 	%f158, [%rd79+128];
	mul.f32 	%f201, %f14, %f158;
$L__BB1_46:
	setp.ge.s32 	%p74, %r54, %r60;
	setp.lt.u32 	%p75, %r2, 16;
	setp.lt.u32 	%p76, %r2, 8;
	setp.lt.u32 	%p77, %r2, 4;
	setp.lt.u32 	%p78, %r2, 2;
	setp.eq.s32 	%p79, %r2, 0;
	mov.b32 	%r132, %f24;
	shfl.sync.up.b32	%r133|%p80, %r132, 1, 0, -1;
	mov.b32 	%r134, %f201;
	shfl.sync.up.b32	%r135|%p81, %r134, 1, 0, -1;
	mov.b32 	%f159, %r135;
	mov.b32 	%f160, %r133;
	fma.rn.f32 	%f161, %f24, %f159, %f201;
	selp.f32 	%f162, 0f3F800000, %f160, %p79;
	mul.f32 	%f163, %f24, %f162;
	selp.f32 	%f164, %f201, %f161, %p79;
	mov.b32 	%r136, %f163;
	shfl.sync.up.b32	%r137|%p82, %r136, 2, 0, -1;
	mov.b32 	%r138, %f164;
	shfl.sync.up.b32	%r139|%p83, %r138, 2, 0, -1;
	mov.b32 	%f165, %r139;
	mov.b32 	%f166, %r137;
	mul.f32 	%f167, %f163, %f166;
	fma.rn.f32 	%f168, %f163, %f165, %f164;
	selp.f32 	%f169, %f163, %f167, %p78;
	selp.f32 	%f170, %f164, %f168, %p78;
	mov.b32 	%r140, %f169;
	shfl.sync.up.b32	%r141|%p84, %r140, 4, 0, -1;
	mov.b32 	%r142, %f170;
	shfl.sync.up.b32	%r143|%p85, %r142, 4, 0, -1;
	mov.b32 	%f171, %r143;
	mov.b32 	%f172, %r141;
	mul.f32 	%f173, %f169, %f172;
	fma.rn.f32 	%f174, %f169, %f171, %f170;
	selp.f32 	%f175, %f169, %f173, %p77;
	selp.f32 	%f176, %f170, %f174, %p77;
	mov.b32 	%r144, %f175;
	shfl.sync.up.b32	%r145|%p86, %r144, 8, 0, -1;
	mov.b32 	%r146, %f176;
	shfl.sync.up.b32	%r147|%p87, %r146, 8, 0, -1;
	mov.b32 	%f177, %r147;
	mov.b32 	%f178, %r145;
	mul.f32 	%f179, %f175, %f178;
	fma.rn.f32 	%f180, %f175, %f177, %f176;
	selp.f32 	%f181, %f175, %f179, %p76;
	selp.f32 	%f182, %f176, %f180, %p76;
	mov.b32 	%r148, %f181;
	shfl.sync.up.b32	%r149|%p88, %r148, 16, 0, -1;
	mov.b32 	%r150, %f182;
	shfl.sync.up.b32	%r151|%p89, %r150, 16, 0, -1;
	mov.b32 	%f183, %r151;
	mov.b32 	%f184, %r149;
	mul.f32 	%f185, %f181, %f184;
	fma.rn.f32 	%f186, %f181, %f183, %f182;
	selp.f32 	%f187, %f181, %f185, %p75;
	selp.f32 	%f188, %f182, %f186, %p75;
	mov.b32 	%f189, %r53;
	fma.rn.f32 	%f27, %f187, %f189, %f188;
	@%p74 bra 	$L__BB1_48;
	cvt.u64.u32 	%rd81, %r51;
	add.s64 	%rd82, %rd81, %rd75;
	add.s64 	%rd83, %rd5, %rd82;
	shl.b64 	%rd84, %rd83, 2;
	add.s64 	%rd85, %rd2, %rd84;
	st.global.f32 	[%rd85+128], %f27;
$L__BB1_48:
	add.s32 	%r152, %r171, -32;
	min.s32 	%r153, %r152, 32;
	add.s32 	%r154, %r153, -1;
	mov.b32 	%r155, %f27;
	shfl.sync.idx.b32	%r173|%p5, %r155, %r154, 31, -1;
	add.s32 	%r56, %r172, 64;
	add.s32 	%r156, %r172, 32;
	add.s32 	%r171, %r171, -64;
	add.s32 	%r170, %r170, 64;
	setp.lt.s32 	%p90, %r156, %r60;
	mov.u32 	%r172, %r56;
	@%p90 bra 	$L__BB1_40;
$L__BB1_49:
	ret;

}
	// .globl	smma_multi_series_one_param_f32
.visible .entry smma_multi_series_one_param_f32(
	.param .u64 .ptr .align 1 smma_multi_series_one_param_f32_param_0,
	.param .u32 smma_multi_series_one_param_f32_param_1,
	.param .u32 smma_multi_series_one_param_f32_param_2,
	.param .u32 smma_multi_series_one_param_f32_param_3,
	.param .u64 .ptr .align 1 smma_multi_series_one_param_f32_param_4,
	.param .u64 .ptr .align 1 smma_multi_series_one_param_f32_param_5
)
{
	.reg .pred 	%p<27>;
	.reg .b32 	%r<61>;
	.reg .b32 	%f<50>;
	.reg .b64 	%rd<108>;

	ld.param.u64 	%rd44, [smma_multi_series_one_param_f32_param_0];
	ld.param.u32 	%r32, [smma_multi_series_one_param_f32_param_1];
	ld.param.u32 	%r33, [smma_multi_series_one_param_f32_param_2];
	ld.param.u32 	%r34, [smma_multi_series_one_param_f32_param_3];
	ld.param.u64 	%rd43, [smma_multi_series_one_param_f32_param_4];
	ld.param.u64 	%rd45, [smma_multi_series_one_param_f32_param_5];
	cvta.to.global.u64 	%rd1, %rd44;
	cvta.to.global.u64 	%rd2, %rd45;
	mov.u32 	%r35, %ctaid.x;
	mov.u32 	%r36, %ntid.x;
	mov.u32 	%r37, %tid.x;
	mad.lo.s32 	%r1, %r35, %r36, %r37;
	setp.ge.s32 	%p1, %r1, %r33;
	@%p1 bra 	$L__BB2_28;
	cvta.to.global.u64 	%rd46, %rd43;
	cvt.s64.s32 	%rd3, %r1;
	mul.wide.s32 	%rd47, %r1, 4;
	add.s64 	%rd48, %rd46, %rd47;
	ld.global.nc.u32 	%r38, [%rd48];
	cvt.u64.u32 	%rd4, %r38;
	setp.lt.s32 	%p2, %r32, 1;
	setp.lt.s32 	%p3, %r38, 0;
	setp.ge.s32 	%p4, %r38, %r34;
	or.pred  	%p5, %p3, %p4;
	or.pred  	%p7, %p2, %p5;
	@%p7 bra 	$L__BB2_28;
	cvt.u32.u64 	%r39, %rd4;
	add.s32 	%r59, %r39, %r32;
	add.s32 	%r3, %r59, -1;
	cvt.rn.f32.u32 	%f16, %r32;
	rcp.rn.f32 	%f1, %f16;
	mov.f32 	%f17, 0f3F800000;
	sub.f32 	%f2, %f17, %f1;
	cvt.s64.s32 	%rd5, %r33;
	min.s32 	%r4, %r3, %r34;
	setp.lt.s32 	%p8, %r4, 1;
	@%p8 bra 	$L__BB2_14;
	and.b32  	%r5, %r4, 7;
	setp.lt.u32 	%p9, %r4, 8;
	mov.b32 	%r53, 0;
	@%p9 bra 	$L__BB2_6;
	and.b32  	%r53, %r4, 2147483640;
	neg.s32 	%r51, %r53;
	shl.b64 	%rd49, %rd3, 2;
	add.s64 	%rd99, %rd2, %rd49;
	shl.b64 	%rd7, %rd5, 5;
	shl.b64 	%rd8, %rd5, 2;
$L__BB2_5:
	.pragma "nounroll";
	mov.b32 	%r41, 2147483647;
	st.global.u32 	[%rd99], %r41;
	add.s64 	%rd50, %rd99, %rd8;
	st.global.u32 	[%rd50], %r41;
	add.s64 	%rd51, %rd50, %rd8;
	st.global.u32 	[%rd51], %r41;
	add.s64 	%rd52, %rd51, %rd8;
	st.global.u32 	[%rd52], %r41;
	add.s64 	%rd53, %rd52, %rd8;
	st.global.u32 	[%rd53], %r41;
	add.s64 	%rd54, %rd53, %rd8;
	st.global.u32 	[%rd54], %r41;
	add.s64 	%rd55, %rd54, %rd8;
	st.global.u32 	[%rd55], %r41;
	add.s64 	%rd56, %rd55, %rd8;
	st.global.u32 	[%rd56], %r41;
	add.s32 	%r51, %r51, 8;
	add.s64 	%rd99, %rd99, %rd7;
	setp.ne.s32 	%p10, %r51, 0;
	@%p10 bra 	$L__BB2_5;
$L__BB2_6:
	setp.eq.s32 	%p11, %r5, 0;
	@%p11 bra 	$L__BB2_14;
	and.b32  	%r11, %r4, 3;
	setp.lt.u32 	%p12, %r5, 4;
	@%p12 bra 	$L__BB2_9;
	cvt.u64.u32 	%rd57, %r53;
	mad.lo.s64 	%rd58, %rd57, %rd5, %rd3;
	shl.b64 	%rd59, %rd58, 2;
	add.s64 	%rd60, %rd2, %rd59;
	mov.b32 	%r42, 2147483647;
	st.global.u32 	[%rd60], %r42;
	shl.b64 	%rd61, %rd5, 2;
	add.s64 	%rd62, %rd60, %rd61;
	st.global.u32 	[%rd62], %r42;
	add.s64 	%rd63, %rd62, %rd61;
	st.global.u32 	[%rd63], %r42;
	add.s64 	%rd64, %rd63, %rd61;
	st.global.u32 	[%rd64], %r42;
	add.s32 	%r53, %r53, 4;
$L__BB2_9:
	setp.eq.s32 	%p13, %r11, 0;
	@%p13 bra 	$L__BB2_14;
	setp.eq.s32 	%p14, %r11, 1;
	@%p14 bra 	$L__BB2_12;
	cvt.u64.u32 	%rd65, %r53;
	mad.lo.s64 	%rd66, %rd65, %rd5, %rd3;
	shl.b64 	%rd67, %rd66, 2;
	add.s64 	%rd68, %rd2, %rd67;
	mov.b32 	%r43, 2147483647;
	st.global.u32 	[%rd68], %r43;
	shl.b64 	%rd69, %rd5, 2;
	add.s64 	%rd70, %rd68, %rd69;
	st.global.u32 	[%rd70], %r43;
	add.s32 	%r53, %r53, 2;
$L__BB2_12:
	and.b32  	%r44, %r4, 1;
	setp.eq.b32 	%p15, %r44, 1;
	not.pred 	%p16, %p15;
	@%p16 bra 	$L__BB2_14;
	cvt.u64.u32 	%rd71, %r53;
	mad.lo.s64 	%rd72, %rd71, %rd5, %rd3;
	shl.b64 	%rd73, %rd72, 2;
	add.s64 	%rd74, %rd2, %rd73;
	mov.b32 	%r45, 2147483647;
	st.global.u32 	[%rd74], %r45;
$L__BB2_14:
	setp.lt.s32 	%p17, %r34, %r59;
	@%p17 bra 	$L__BB2_28;
	mad.lo.s64 	%rd102, %rd4, %rd5, %rd3;
	and.b32  	%r16, %r32, 3;
	setp.lt.u32 	%p18, %r32, 4;
	mov.f32 	%f46, 0f00000000;
	@%p18 bra 	$L__BB2_18;
	shl.b64 	%rd75, %rd102, 2;
	add.s64 	%rd100, %rd1, %rd75;
	shl.b64 	%rd13, %rd5, 4;
	shl.b64 	%rd14, %rd5, 3;
	mul.lo.s64 	%rd15, %rd5, 12;
	and.b32  	%r46, %r32, 2147483644;
	neg.s32 	%r55, %r46;
	mov.f32 	%f46, 0f00000000;
$L__BB2_17:
	.pragma "nounroll";
	ld.global.nc.f32 	%f21, [%rd100];
	add.f32 	%f22, %f46, %f21;
	shl.b64 	%rd76, %rd5, 2;
	add.s64 	%rd77, %rd100, %rd76;
	ld.global.nc.f32 	%f23, [%rd77];
	add.f32 	%f24, %f22, %f23;
	add.s64 	%rd78, %rd100, %rd14;
	ld.global.nc.f32 	%f25, [%rd78];
	add.f32 	%f26, %f24, %f25;
	add.s64 	%rd79, %rd100, %rd15;
	ld.global.nc.f32 	%f27, [%rd79];
	add.f32 	%f46, %f26, %f27;
	add.s64 	%rd102, %rd102, %rd76;
	add.s64 	%rd100, %rd100, %rd13;
	add.s32 	%r55, %r55, 4;
	setp.ne.s32 	%p19, %r55, 0;
	@%p19 bra 	$L__BB2_17;
$L__BB2_18:
	setp.eq.s32 	%p20, %r16, 0;
	@%p20 bra 	$L__BB2_21;
	shl.b64 	%rd80, %rd102, 2;
	add.s64 	%rd103, %rd1, %rd80;
	shl.b64 	%rd22, %rd5, 2;
	neg.s32 	%r56, %r16;
$L__BB2_20:
	.pragma "nounroll";
	ld.global.nc.f32 	%f28, [%rd103];
	add.f32 	%f46, %f46, %f28;
	add.s64 	%rd103, %rd103, %rd22;
	add.s32 	%r56, %r56, 1;
	setp.ne.s32 	%p21, %r56, 0;
	@%p21 bra 	$L__BB2_20;
$L__BB2_21:
	mul.f32 	%f48, %f1, %f46;
	cvt.u64.u32 	%rd81, %r3;
	mad.lo.s64 	%rd82, %rd81, %rd5, %rd3;
	shl.b64 	%rd83, %rd82, 2;
	add.s64 	%rd84, %rd2, %rd83;
	st.global.f32 	[%rd84], %f48;
	cvt.u64.u32 	%rd85, %r59;
	mad.lo.s64 	%rd106, %rd85, %rd5, %rd3;
	setp.le.s32 	%p22, %r34, %r59;
	@%p22 bra 	$L__BB2_28;
	sub.s32 	%r47, %r34, %r59;
	and.b32  	%r23, %r47, 3;
	setp.eq.s32 	%p23, %r23, 0;
	@%p23 bra 	$L__BB2_25;
	shl.b64 	%rd104, %rd106, 2;
	shl.b64 	%rd27, %rd5, 2;
	neg.s32 	%r57, %r23;
$L__BB2_24:
	.pragma "nounroll";
	add.s64 	%rd86, %rd1, %rd104;
	ld.global.nc.f32 	%f29, [%rd86];
	mul.f32 	%f30, %f1, %f29;
	fma.rn.f32 	%f48, %f48, %f2, %f30;
	add.s64 	%rd87, %rd2, %rd104;
	st.global.f32 	[%rd87], %f48;
	add.s32 	%r59, %r59, 1;
	add.s64 	%rd106, %rd106, %rd5;
	add.s64 	%rd104, %rd104, %rd27;
	add.s32 	%r57, %r57, 1;
	setp.ne.s32 	%p24, %r57, 0;
	@%p24 bra 	$L__BB2_24;
$L__BB2_25:
	cvt.u32.u64 	%r48, %rd4;
	sub.s32 	%r49, %r48, %r34;
	add.s32 	%r50, %r49, %r32;
	setp.gt.u32 	%p25, %r50, -4;
	@%p25 bra 	$L__BB2_28;
	shl.b64 	%rd88, %rd5, 2;
	add.s64 	%rd33, %rd1, %rd88;
	shl.b64 	%rd107, %rd106, 2;
	shl.b64 	%rd35, %rd5, 4;
	shl.b64 	%rd89, %rd5, 3;
	add.s64 	%rd36, %rd1, %rd89;
	mul.lo.s64 	%rd90, %rd5, 12;
	add.s64 	%rd37, %rd1, %rd90;
	add.s64 	%rd38, %rd2, %rd88;
	add.s64 	%rd39, %rd2, %rd89;
	add.s64 	%rd40, %rd2, %rd90;
$L__BB2_27:
	add.s64 	%rd91, %rd1, %rd107;
	ld.global.nc.f32 	%f31, [%rd91];
	mul.f32 	%f32, %f1, %f31;
	fma.rn.f32 	%f33, %f48, %f2, %f32;
	add.s64 	%rd92, %rd2, %rd107;
	st.global.f32 	[%rd92], %f33;
	add.s64 	%rd93, %rd33, %rd107;
	ld.global.nc.f32 	%f34, [%rd93];
	mul.f32 	%f35, %f1, %f34;
	fma.rn.f32 	%f36, %f33, %f2, %f35;
	add.s64 	%rd94, %rd38, %rd107;
	st.global.f32 	[%rd94], %f36;
	add.s64 	%rd95, %rd36, %rd107;
	ld.global.nc.f32 	%f37, [%rd95];
	mul.f32 	%f38, %f1, %f37;
	fma.rn.f32 	%f39, %f36, %f2, %f38;
	add.s64 	%rd96, %rd39, %rd107;
	st.global.f32 	[%rd96], %f39;
	add.s64 	%rd97, %rd37, %rd107;
	ld.global.nc.f32 	%f40, [%rd97];
	mul.f32 	%f41, %f1, %f40;
	fma.rn.f32 	%f48, %f39, %f2, %f41;
	add.s64 	%rd98, %rd40, %rd107;
	st.global.f32 	[%rd98], %f48;
	add.s32 	%r59, %r59, 4;
	add.s64 	%rd107, %rd107, %rd35;
	setp.lt.s32 	%p26, %r59, %r34;
	@%p26 bra 	$L__BB2_27;
$L__BB2_28:
	ret;

}


// ===== COMPILED SASS (sm_100) =====

	.target	sm_100

	.elftype	@"ET_EXEC"


//--------------------- .note.nv.tkinfo           --------------------------
	.section	.note.nv.tkinfo,"",@"SHT_NOTE"
	.sectionflags	@"SHF_NOTE_NV_TKINFO"
	.tkinfo
        /*0018*/ 	.word	0x00000002
        /*0030*/ 	.string	""
        /*0030*/ 	.string	"ptxas"
        /*0030*/ 	.string	"Cuda compilation tools, release 13.0, V13.0.88"
        /*0030*/ 	.string	"Build cuda_13.0.r13.0/compiler.36424714_0"
        /*0030*/ 	.string	"-arch sm_100 -m 64 "



//--------------------- .note.nv.cuinfo           --------------------------
	.section	.note.nv.cuinfo,"",@"SHT_NOTE"
	.sectionflags	@"SHF_NOTE_NV_CUINFO"
        /*0018*/ 	.short	0x0002
        /*001a*/ 	.short	0x0064
        /*001c*/ 	.short	0x0082
	.zero		2


//--------------------- .nv.info                  --------------------------
	.section	.nv.info,"",@"SHT_CUDA_INFO"
	.align	4


	//----- nvinfo : EIATTR_REGCOUNT
	.align		4
        /*0000*/ 	.byte	0x04, 0x2f
        /*0002*/ 	.short	(.L_1 - .L_0)
	.align		4
.L_0:
        /*0004*/ 	.word	index@(smma_batch_f32)
        /*0008*/ 	.word	0x0000001c


	//----- nvinfo : EIATTR_FRAME_SIZE
	.align		4
.L_1:
        /*000c*/ 	.byte	0x04, 0x11
        /*000e*/ 	.short	(.L_3 - .L_2)
	.align		4
.L_2:
        /*0010*/ 	.word	index@($__internal_3_$__cuda_sm20_rcp_rn_f32_slowpath)
        /*0014*/ 	.word	0x00000000


	//----- nvinfo : EIATTR_FRAME_SIZE
	.align		4
.L_3:
        /*0018*/ 	.byte	0x04, 0x11
        /*001a*/ 	.short	(.L_5 - .L_4)
	.align		4
.L_4:
        /*001c*/ 	.word	index@(smma_batch_f32)
        /*0020*/ 	.word	0x00000000


	//----- nvinfo : EIATTR_REGCOUNT
	.align		4
.L_5:
        /*0024*/ 	.byte	0x04, 0x2f
        /*0026*/ 	.short	(.L_7 - .L_6)
	.align		4
.L_6:
        /*0028*/ 	.word	index@(smma_batch_warp_scan_f32)
        /*002c*/ 	.word	0x0000001f


	//----- nvinfo : EIATTR_FRAME_SIZE
	.align		4
.L_7:
        /*0030*/ 	.byte	0x04, 0x11
        /*0032*/ 	.short	(.L_9 - .L_8)
	.align		4
.L_8:
        /*0034*/ 	.word	index@($__internal_2_$__cuda_sm3x_div_rn_noftz_f32_slowpath)
        /*0038*/ 	.word	0x00000000


	//----- nvinfo : EIATTR_FRAME_SIZE
	.align		4
.L_9:
        /*003c*/ 	.byte	0x04, 0x11
        /*003e*/ 	.short	(.L_11 - .L_10)
	.align		4
.L_10:
        /*0040*/ 	.word	index@($__internal_1_$__cuda_sm20_rcp_rn_f32_slowpath)
        /*0044*/ 	.word	0x00000000


	//----- nvinfo : EIATTR_FRAME_SIZE
	.align		4
.L_11:
        /*0048*/ 	.byte	0x04, 0x11
        /*004a*/ 	.short	(.L_13 - .L_12)
	.align		4
.L_12:
        /*004c*/ 	.word	index@(smma_batch_warp_scan_f32)
        /*0050*/ 	.word	0x00000000


	//----- nvinfo : EIATTR_REGCOUNT
	.align		4
.L_13:
        /*0054*/ 	.byte	0x04, 0x2f
        /*0056*/ 	.short	(.L_15 - .L_14)
	.align		4
.L_14:
        /*0058*/ 	.word	index@(smma_multi_series_one_param_f32)
        /*005c*/ 	.word	0x00000020


	//----- nvinfo : EIATTR_FRAME_SIZE
	.align		4
.L_15:
        /*0060*/ 	.byte	0x04, 0x11
        /*0062*/ 	.short	(.L_17 - .L_16)
	.align		4
.L_16:
        /*0064*/ 	.word	index@($__internal_0_$__cuda_sm20_rcp_rn_f32_slowpath)
        /*0068*/ 	.word	0x00000000


	//----- nvinfo : EIATTR_FRAME_SIZE
	.align		4
.L_17:
        /*006c*/ 	.byte	0x04, 0x11
        /*006e*/ 	.short	(.L_19 - .L_18)
	.align		4
.L_18:
        /*0070*/ 	.word	index@(smma_multi_series_one_param_f32)
        /*0074*/ 	.word	0x00000000


	//----- nvinfo : EIATTR_MIN_STACK_SIZE
	.align		4
.L_19:
        /*0078*/ 	.byte	0x04, 0x12
        /*007a*/ 	.short	(.L_21 - .L_20)
	.align		4
.L_20:
        /*007c*/ 	.word	index@(smma_multi_series_one_param_f32)
        /*0080*/ 	.word	0x00000000


	//----- nvinfo : EIATTR_MIN_STACK_SIZE
	.align		4
.L_21:
        /*0084*/ 	.byte	0x04, 0x12
        /*0086*/ 	.short	(.L_23 - .L_22)
	.align		4
.L_22:
        /*0088*/ 	.word	index@(smma_batch_warp_scan_f32)
        /*008c*/ 	.word	0x00000000


	//----- nvinfo : EIATTR_MIN_STACK_SIZE
	.align		4
.L_23:
        /*0090*/ 	.byte	0x04, 0x12
        /*0092*/ 	.short	(.L_25 - .L_24)
	.align		4
.L_24:
        /*0094*/ 	.word	index@(smma_batch_f32)
        /*0098*/ 	.word	0x00000000
.L_25:


//--------------------- .nv.compat                --------------------------
	.section	.nv.compat,"",@"SHT_CUDA_COMPAT_INFO"
	.align	4
        /*0000*/ 	.byte	0x02, 0x09, 0x00, 0x00, 0x02, 0x02, 0x01, 0x00, 0x02, 0x05, 0x05, 0x00, 0x03, 0x07, 0x01, 0x01
        /*0010*/ 	.byte	0x02, 0x03, 0x00, 0x00, 0x02, 0x06, 0x01, 0x00, 0x04, 0x0b, 0x08, 0x00, 0x01, 0x00, 0x00, 0x00
        /*0020*/ 	.byte	0x00, 0x00, 0x00, 0x00


//--------------------- .nv.info.smma_multi_series_one_param_f32 --------------------------
	.section	.nv.info.smma_multi_series_one_param_f32,"",@"SHT_CUDA_INFO"
	.sectionflags	@""
	.align	4


	//----- nvinfo : EIATTR_CUDA_API_VERSION
	.align		4
        /*0000*/ 	.byte	0x04, 0x37
        /*0002*/ 	.short	(.L_27 - .L_26)
.L_26:
        /*0004*/ 	.word	0x00000082


	//----- nvinfo : EIATTR_KPARAM_INFO
	.align		4
.L_27:
        /*0008*/ 	.byte	0x04, 0x17
        /*000a*/ 	.short	(.L_29 - .L_28)
.L_28:
        /*000c*/ 	.word	0x00000000
        /*0010*/ 	.short	0x0005
        /*0012*/ 	.short	0x0020
        /*0014*/ 	.byte	0x00, 0xf5, 0x21, 0x00


	//----- nvinfo : EIATTR_KPARAM_INFO
	.align		4
.L_29:
        /*0018*/ 	.byte	0x04, 0x17
        /*001a*/ 	.short	(.L_31 - .L_30)
.L_30:
        /*001c*/ 	.word	0x00000000
        /*0020*/ 	.short	0x0004
        /*0022*/ 	.short	0x0018
        /*0024*/ 	.byte	0x00, 0xf5, 0x21, 0x00


	//----- nvinfo : EIATTR_KPARAM_INFO
	.align		4
.L_31:
        /*0028*/ 	.byte	0x04, 0x17
        /*002a*/ 	.short	(.L_33 - .L_32)
.L_32:
        /*002c*/ 	.word	0x00000000
        /*0030*/ 	.short	0x0003
        /*0032*/ 	.short	0x0010
        /*0034*/ 	.byte	0x00, 0xf0, 0x11, 0x00


	//----- nvinfo : EIATTR_KPARAM_INFO
	.align		4
.L_33:
        /*0038*/ 	.byte	0x04, 0x17
        /*003a*/ 	.short	(.L_35 - .L_34)
.L_34:
        /*003c*/ 	.word	0x00000000
        /*0040*/ 	.short	0x0002
        /*0042*/ 	.short	0x000c
        /*0044*/ 	.byte	0x00, 0xf0, 0x11, 0x00


	//----- nvinfo : EIATTR_KPARAM_INFO
	.align		4
.L_35:
        /*0048*/ 	.byte	0x04, 0x17
        /*004a*/ 	.short	(.L_37 - .L_36)
.L_36:
        /*004c*/ 	.word	0x00000000
        /*0050*/ 	.short	0x0001
        /*0052*/ 	.short	0x0008
        /*0054*/ 	.byte	0x00, 0xf0, 0x11, 0x00


	//----- nvinfo : EIATTR_KPARAM_INFO
	.align		4
.L_37:
        /*0058*/ 	.byte	0x04, 0x17
        /*005a*/ 	.short	(.L_39 - .L_38)
.L_38:
        /*005c*/ 	.word	0x00000000
        /*0060*/ 	.short	0x0000
        /*0062*/ 	.short	0x0000
        /*0064*/ 	.byte	0x00, 0xf5, 0x21, 0x00


	//----- nvinfo : EIATTR_SPARSE_MMA_MASK
	.align		4
.L_39:
        /*0068*/ 	.byte	0x03, 0x50
        /*006a*/ 	.short	0x0000


	//----- nvinfo : EIATTR_MAXREG_COUNT
	.align		4
        /*006c*/ 	.byte	0x03, 0x1b
        /*006e*/ 	.short	0x00ff


	//----- nvinfo : EIATTR_MERCURY_ISA_VERSION
	.align		4
        /*0070*/ 	.byte	0x03, 0x5f
        /*0072*/ 	.short	0x0101


	//----- nvinfo : EIATTR_VRC_CTA_INIT_COUNT
	.align		4
        /*0074*/ 	.byte	0x02, 0x4a
	.zero		1
	.zero		1


	//----- nvinfo : EIATTR_EXIT_INSTR_OFFSETS
	.align		4
        /*0078*/ 	.byte	0x04, 0x1c
        /*007a*/ 	.short	(.L_41 - .L_40)


	//   ....[0]....
.L_40:
        /*007c*/ 	.word	0x00000070


	//   ....[1]....
        /*0080*/ 	.word	0x00000110


	//   ....[2]....
        /*0084*/ 	.word	0x000008d0


	//   ....[3]....
        /*0088*/ 	.word	0x00000cf0


	//   ....[4]....
        /*008c*/ 	.word	0x00000ef0


	//   ....[5]....
        /*0090*/ 	.word	0x000012c0


	//----- nvinfo : EIATTR_CRS_STACK_SIZE
	.align		4
.L_41:
        /*0094*/ 	.byte	0x04, 0x1e
        /*0096*/ 	.short	(.L_43 - .L_42)
.L_42:
        /*0098*/ 	.word	0x00000000


	//----- nvinfo : EIATTR_CBANK_PARAM_SIZE
	.align		4
.L_43:
        /*009c*/ 	.byte	0x03, 0x19
        /*009e*/ 	.short	0x0028


	//----- nvinfo : EIATTR_PARAM_CBANK
	.align		4
        /*00a0*/ 	.byte	0x04, 0x0a
        /*00a2*/ 	.short	(.L_45 - .L_44)
	.align		4
.L_44:
        /*00a4*/ 	.word	index@(.nv.constant0.smma_multi_series_one_param_f32)
        /*00a8*/ 	.short	0x0380
        /*00aa*/ 	.short	0x0028


	//----- nvinfo : EIATTR_SW_WAR
	.align		4
.L_45:
        /*00ac*/ 	.byte	0x04, 0x36
        /*00ae*/ 	.short	(.L_47 - .L_46)
.L_46:
        /*00b0*/ 	.word	0x00000008
.L_47:


//--------------------- .nv.info.smma_batch_warp_scan_f32 --------------------------
	.section	.nv.info.smma_batch_warp_scan_f32,"",@"SHT_CUDA_INFO"
	.sectionflags	@""
	.align	4


	//----- nvinfo : EIATTR_CUDA_API_VERSION
	.align		4
        /*0000*/ 	.byte	0x04, 0x37
        /*0002*/ 	.short	(.L_49 - .L_48)
.L_48:
        /*0004*/ 	.word	0x00000082


	//----- nvinfo : EIATTR_KPARAM_INFO
	.align		4
.L_49:
        /*0008*/ 	.byte	0x04, 0x17
        /*000a*/ 	.short	(.L_51 - .L_50)
.L_50:
        /*000c*/ 	.word	0x00000000
        /*0010*/ 	.short	0x0006
        /*0012*/ 	.short	0x0028
        /*0014*/ 	.byte	0x00, 0xf5, 0x21, 0x00


	//----- nvinfo : EIATTR_KPARAM_INFO
	.align		4
.L_51:
        /*0018*/ 	.byte	0x04, 0x17
        /*001a*/ 	.short	(.L_53 - .L_52)
.L_52:
        /*001c*/ 	.word	0x00000000
        /*0020*/ 	.short	0x0005
        /*0022*/ 	.short	0x0020
        /*0024*/ 	.byte	0x00, 0xf0, 0x11, 0x00


	//----- nvinfo : EIATTR_KPARAM_INFO
	.align		4
.L_53:
        /*0028*/ 	.byte	0x04, 0x17
        /*002a*/ 	.short	(.L_55 - .L_54)
.L_54:
        /*002c*/ 	.word	0x00000000
        /*0030*/ 	.short	0x0004
        /*0032*/ 	.short	0x001c
        /*0034*/ 	.byte	0x00, 0xf0, 0x11, 0x00


	//----- nvinfo : EIATTR_KPARAM_INFO
	.align		4
.L_55:
        /*0038*/ 	.byte	0x04, 0x17
        /*003a*/ 	.short	(.L_57 - .L_56)
.L_56:
        /*003c*/ 	.word	0x00000000
        /*0040*/ 	.short	0x0003
        /*0042*/ 	.short	0x0018
        /*0044*/ 	.byte	0x00, 0xf0, 0x11, 0x00


	//----- nvinfo : EIATTR_KPARAM_INFO
	.align		4
.L_57:
        /*0048*/ 	.byte	0x04, 0x17
        /*004a*/ 	.short	(.L_59 - .L_58)
.L_58:
        /*004c*/ 	.word	0x00000000
        /*0050*/ 	.short	0x0002
        /*0052*/ 	.short	0x0010
        /*0054*/ 	.byte	0x00, 0xf5, 0x21, 0x00


	//----- nvinfo : EIATTR_KPARAM_INFO
	.align		4
.L_59:
        /*0058*/ 	.byte	0x04, 0x17
        /*005a*/ 	.short	(.L_61 - .L_60)
.L_60:
        /*005c*/ 	.word	0x00000000
        /*0060*/ 	.short	0x0001
        /*0062*/ 	.short	0x0008
        /*0064*/ 	.byte	0x00, 0xf5, 0x21, 0x00


	//----- nvinfo : EIATTR_KPARAM_INFO
	.align		4
.L_61:
        /*0068*/ 	.byte	0x04, 0x17
        /*006a*/ 	.short	(.L_63 - .L_62)
.L_62:
        /*006c*/ 	.word	0x00000000
        /*0070*/ 	.short	0x0000
        /*0072*/ 	.short	0x0000
        /*0074*/ 	.byte	0x00, 0xf5, 0x21, 0x00


	//----- nvinfo : EIATTR_SPARSE_MMA_MASK
	.align		4
.L_63:
        /*0078*/ 	.byte	0x03, 0x50
        /*007a*/ 	.short	0x0000


	//----- nvinfo : EIATTR_MAXREG_COUNT
	.align		4
        /*007c*/ 	.byte	0x03, 0x1b
        /*007e*/ 	.short	0x00ff


	//----- nvinfo : EIATTR_MERCURY_ISA_VERSION
	.align		4
        /*0080*/ 	.byte	0x03, 0x5f
        /*0082*/ 	.short	0x0101


	//----- nvinfo : EIATTR_COOP_GROUP_MASK_REGIDS
	.align		4
        /*0084*/ 	.byte	0x04, 0x29
        /*0086*/ 	.short	(.L_65 - .L_64)


	//   ....[0]....
.L_64:
        /*0088*/ 	.word	0xffffffff


	//   ....[1]....
        /*008c*/ 	.word	0xffffffff


	//   ....[2]....
        /*0090*/ 	.word	0xffffffff


	//   ....[3]....
        /*0094*/ 	.word	0xffffffff


	//   ....[4]....
        /*0098*/ 	.word	0xffffffff


	//   ....[5]....
        /*009c*/ 	.word	0xffffffff


	//   ....[6]....
        /*00a0*/ 	.word	0xffffffff


	//   ....[7]....
        /*00a4*/ 	.word	0xffffffff


	//   ....[8]....
        /*00a8*/ 	.word	0xffffffff


	//   ....[9]....
        /*00ac*/ 	.word	0xffffffff


	//   ....[10]....
        /*00b0*/ 	.word	0xffffffff


	//   ....[11]....
        /*00b4*/ 	.word	0xffffffff


	//   ....[12]....
        /*00b8*/ 	.word	0xffffffff


	//   ....[13]....
        /*00bc*/ 	.word	0xffffffff


	//   ....[14]....
        /*00c0*/ 	.word	0xffffffff


	//   ....[15]....
        /*00c4*/ 	.word	0xffffffff


	//   ....[16]....
        /*00c8*/ 	.word	0xffffffff


	//   ....[17]....
        /*00cc*/ 	.word	0xffffffff


	//   ....[18]....
        /*00d0*/ 	.word	0xffffffff


	//   ....[19]....
        /*00d4*/ 	.word	0xffffffff


	//   ....[20]....
        /*00d8*/ 	.word	0xffffffff


	//   ....[21]....
        /*00dc*/ 	.word	0xffffffff


	//   ....[22]....
        /*00e0*/ 	.word	0xffffffff


	//   ....[23]....
        /*00e4*/ 	.word	0xffffffff


	//   ....[24]....
        /*00e8*/ 	.word	0xffffffff


	//   ....[25]....
        /*00ec*/ 	.word	0xffffffff


	//   ....[26]....
        /*00f0*/ 	.word	0xffffffff


	//   ....[27]....
        /*00f4*/ 	.word	0xffffffff


	//   ....[28]....
        /*00f8*/ 	.word	0xffffffff


	//   ....[29]....
        /*00fc*/ 	.word	0xffffffff


	//   ....[30]....
        /*0100*/ 	.word	0xffffffff


	//   ....[31]....
        /*0104*/ 	.word	0xffffffff


	//   ....[32]....
        /*0108*/ 	.word	0xffffffff


	//   ....[33]....
        /*010c*/ 	.word	0xffffffff


	//----- nvinfo : EIATTR_COOP_GROUP_INSTR_OFFSETS
	.align		4
.L_65:
        /*0110*/ 	.byte	0x04, 0x28
        /*0112*/ 	.short	(.L_67 - .L_66)


	//   ....[0]....
.L_66:
        /*0114*/ 	.word	0x00000fb0


	//   ....[1]....
        /*0118*/ 	.word	0x00001220


	//   ....[2]....
        /*011c*/ 	.word	0x00001260


	//   ....[3]....
        /*0120*/ 	.word	0x00001270


	//   ....[4]....
        /*0124*/ 	.word	0x00001290


	//   ....[5]....
        /*0128*/ 	.word	0x000012d0


	//   ....[6]....
        /*012c*/ 	.word	0x00001300


	//   ....[7]....
        /*0130*/ 	.word	0x00001340


	//   ....[8]....
        /*0134*/ 	.word	0x00001360


	//   ....[9]....
        /*0138*/ 	.word	0x000013a0


	//   ....[10]....
        /*013c*/ 	.word	0x000013c0


	//   ....[11]....
        /*0140*/ 	.word	0x000014a0


	//   ....[12]....
        /*0144*/ 	.word	0x00001670


	//   ....[13]....
        /*0148*/ 	.word	0x000016c0


	//   ....[14]....
        /*014c*/ 	.word	0x000016d0


	//   ....[15]....
        /*0150*/ 	.word	0x00001710


	//   ....[16]....
        /*0154*/ 	.word	0x00001730


	//   ....[17]....
        /*0158*/ 	.word	0x00001740


	//   ....[18]....
        /*015c*/ 	.word	0x000017a0


	//   ....[19]....
        /*0160*/ 	.word	0x000017c0


	//   ....[20]....
        /*0164*/ 	.word	0x000017d0


	//   ....[21]....
        /*0168*/ 	.word	0x000017e0


	//   ....[22]....
        /*016c*/ 	.word	0x00001850


	//   ....[23]....
        /*0170*/ 	.word	0x00001870


	//   ....[24]....
        /*0174*/ 	.word	0x00001880


	//   ....[25]....
        /*0178*/ 	.word	0x00001890


	//   ....[26]....
        /*017c*/ 	.word	0x000018f0


	//   ....[27]....
        /*0180*/ 	.word	0x00001920


	//   ....[28]....
        /*0184*/ 	.word	0x00001930


	//   ....[29]....
        /*0188*/ 	.word	0x00001940


	//   ....[30]....
        /*018c*/ 	.word	0x000019b0


	//   ....[31]....
        /*0190*/ 	.word	0x00001a20


	//   ....[32]....
        /*0194*/ 	.word	0x00001a50


	//   ....[33]....
        /*0198*/ 	.word	0x00001b80


	//----- nvinfo : EIATTR_VRC_CTA_INIT_COUNT
	.align		4
.L_67:
        /*019c*/ 	.byte	0x02, 0x4a
	.zero		1
	.zero		1


	//----- nvinfo : EIATTR_EXIT_INSTR_OFFSETS
	.align		4
        /*01a0*/ 	.byte	0x04, 0x1c
        /*01a2*/ 	.short	(.L_69 - .L_68)


	//   ....[0]....
.L_68:
        /*01a4*/ 	.word	0x00000040


	//   ....[1]....
        /*01a8*/ 	.word	0x00000090


	//   ....[2]....
        /*01ac*/ 	.word	0x000000d0


	//   ....[3]....
        /*01b0*/ 	.word	0x00000130


	//   ....[4]....
        /*01b4*/ 	.word	0x000006a0


	//   ....[5]....
        /*01b8*/ 	.word	0x00000fd0


	//   ....[6]....
        /*01bc*/ 	.word	0x000014d0


	//   ....[7]....
        /*01c0*/ 	.word	0x00001be0


	//----- nvinfo : EIATTR_CRS_STACK_SIZE
	.align		4
.L_69:
        /*01c4*/ 	.byte	0x04, 0x1e
        /*01c6*/ 	.short	(.L_71 - .L_70)
.L_70:
        /*01c8*/ 	.word	0x00000000


	//----- nvinfo : EIATTR_CBANK_PARAM_SIZE
	.align		4
.L_71:
        /*01cc*/ 	.byte	0x03, 0x19
        /*01ce*/ 	.short	0x0030


	//----- nvinfo : EIATTR_PARAM_CBANK
	.align		4
        /*01d0*/ 	.byte	0x04, 0x0a
        /*01d2*/ 	.short	(.L_73 - .L_72)
	.align		4
.L_72:
        /*01d4*/ 	.word	index@(.nv.constant0.smma_batch_warp_scan_f32)
        /*01d8*/ 	.short	0x0380
        /*01da*/ 	.short	0x0030


	//----- nvinfo : EIATTR_SW_WAR
	.align		4
.L_73:
        /*01dc*/ 	.byte	0x04, 0x36
        /*01de*/ 	.short	(.L_75 - .L_74)
.L_74:
        /*01e0*/ 	.word	0x00000008
.L_75:


//--------------------- .nv.info.smma_batch_f32   --------------------------
	.section	.nv.info.smma_batch_f32,"",@"SHT_CUDA_INFO"
	.sectionflags	@""
	.align	4


	//----- nvinfo : EIATTR_CUDA_API_VERSION
	.align		4
        /*0000*/ 	.byte	0x04, 0x37
        /*0002*/ 	.short	(.L_77 - .L_76)
.L_76:
        /*0004*/ 	.word	0x00000082


	//----- nvinfo : EIATTR_KPARAM_INFO
	.align		4
.L_77:
        /*0008*/ 	.byte	0x04, 0x17
        /*000a*/ 	.short	(.L_79 - .L_78)
.L_78:
        /*000c*/ 	.word	0x00000000
        /*0010*/ 	.short	0x0006
        /*0012*/ 	.short	0x0028
        /*0014*/ 	.byte	0x00, 0xf5, 0x21, 0x00


	//----- nvinfo : EIATTR_KPARAM_INFO
	.align		4
.L_79:
        /*0018*/ 	.byte	0x04, 0x17
        /*001a*/ 	.short	(.L_81 - .L_80)
.L_80:
        /*001c*/ 	.word	0x00000000
        /*0020*/ 	.short	0x0005
        /*0022*/ 	.short	0x0020
        /*0024*/ 	.byte	0x00, 0xf0, 0x11, 0x00


	//----- nvinfo : EIATTR_KPARAM_INFO
	.align		4
.L_81:
        /*0028*/ 	.byte	0x04, 0x17
        /*002a*/ 	.short	(.L_83 - .L_82)
.L_82:
        /*002c*/ 	.word	0x00000000
        /*0030*/ 	.short	0x0004
        /*0032*/ 	.short	0x001c
        /*0034*/ 	.byte	0x00, 0xf0, 0x11, 0x00


	//----- nvinfo : EIATTR_KPARAM_INFO
	.align		4
.L_83:
        /*0038*/ 	.byte	0x04, 0x17
        /*003a*/ 	.short	(.L_85 - .L_84)
.L_84:
        /*003c*/ 	.word	0x00000000
        /*0040*/ 	.short	0x0003
        /*0042*/ 	.short	0x0018
        /*0044*/ 	.byte	0x00, 0xf0, 0x11, 0x00


	//----- nvinfo : EIATTR_KPARAM_INFO
	.align		4
.L_85:
        /*0048*/ 	.byte	0x04, 0x17
        /*004a*/ 	.short	(.L_87 - .L_86)
.L_86:
        /*004c*/ 	.word	0x00000000
        /*0050*/ 	.short	0x0002
        /*0052*/ 	.short	0x0010
        /*0054*/ 	.byte	0x00, 0xf5, 0x21, 0x00


	//----- nvinfo : EIATTR_KPARAM_INFO
	.align		4
.L_87:
        /*0058*/ 	.byte	0x04, 0x17
        /*005a*/ 	.short	(.L_89 - .L_88)
.L_88:
        /*005c*/ 	.word	0x00000000
        /*0060*/ 	.short	0x0001
        /*0062*/ 	.short	0x0008
        /*0064*/ 	.byte	0x00, 0xf5, 0x21, 0x00


	//----- nvinfo : EIATTR_KPARAM_INFO
	.align		4
.L_89:
        /*0068*/ 	.byte	0x04, 0x17
        /*006a*/ 	.short	(.L_91 - .L_90)
.L_90:
        /*006c*/ 	.word	0x00000000
        /*0070*/ 	.short	0x0000
        /*0072*/ 	.short	0x0000
        /*0074*/ 	.byte	0x00, 0xf5, 0x21, 0x00


	//----- nvinfo : EIATTR_SPARSE_MMA_MASK
	.align		4
.L_91:
        /*0078*/ 	.byte	0x03, 0x50
        /*007a*/ 	.short	0x0000


	//----- nvinfo : EIATTR_MAXREG_COUNT
	.align		4
        /*007c*/ 	.byte	0x03, 0x1b
        /*007e*/ 	.short	0x00ff


	//----- nvinfo : EIATTR_MERCURY_ISA_VERSION
	.align		4
        /*0080*/ 	.byte	0x03, 0x5f
        /*0082*/ 	.short	0x0101


	//----- nvinfo : EIATTR_COOP_GROUP_MASK_REGIDS
	.align		4
        /*0084*/ 	.byte	0x04, 0x29
        /*0086*/ 	.short	(.L_93 - .L_92)


	//   ....[0]....
.L_92:
        /*0088*/ 	.word	0xffffffff


	//   ....[1]....
        /*008c*/ 	.word	0xffffffff


	//   ....[2]....
        /*0090*/ 	.word	0xffffffff


	//   ....[3]....
        /*0094*/ 	.word	0xffffffff


	//   ....[4]....
        /*0098*/ 	.word	0xffffffff


	//   ....[5]....
        /*009c*/ 	.word	0xffffffff


	//   ....[6]....
        /*00a0*/ 	.word	0xffffffff


	//   ....[7]....
        /*00a4*/ 	.word	0xffffffff


	//   ....[8]....
        /*00a8*/ 	.word	0xffffffff


	//   ....[9]....
        /*00ac*/ 	.word	0xffffffff


	//   ....[10]....
        /*00b0*/ 	.word	0xffffffff


	//   ....[11]....
        /*00b4*/ 	.word	0xffffffff


	//   ....[12]....
        /*00b8*/ 	.word	0xffffffff


	//   ....[13]....
        /*00bc*/ 	.word	0xffffffff


	//   ....[14]....
        /*00c0*/ 	.word	0xffffffff


	//   ....[15]....
        /*00c4*/ 	.word	0x05000017


	//   ....[16]....
        /*00c8*/ 	.word	0x05000017


	//   ....[17]....
        /*00cc*/ 	.word	0x05000017


	//   ....[18]....
        /*00d0*/ 	.word	0x05000017


	//   ....[19]....
        /*00d4*/ 	.word	0x05000017


	//   ....[20]....
        /*00d8*/ 	.word	0x05000017


	//   ....[21]....
        /*00dc*/ 	.word	0x05000017


	//   ....[22]....
        /*00e0*/ 	.word	0x05000017


	//   ....[23]....
        /*00e4*/ 	.word	0x05000017


	//   ....[24]....
        /*00e8*/ 	.word	0x05000017


	//----- nvinfo : EIATTR_COOP_GROUP_INSTR_OFFSETS
	.align		4
.L_93:
        /*00ec*/ 	.byte	0x04, 0x28
        /*00ee*/ 	.short	(.L_95 - .L_94)


	//   ....[0]....
.L_94:
        /*00f0*/ 	.word	0x00000350


	//   ....[1]....
        /*00f4*/ 	.word	0x00000370


	//   ....[2]....
        /*00f8*/ 	.word	0x00000390


	//   ....[3]....
        /*00fc*/ 	.word	0x000003b0


	//   ....[4]....
        /*0100*/ 	.word	0x000003d0


	//   ....[5]....
        /*0104*/ 	.word	0x00000610


	//   ....[6]....
        /*0108*/ 	.word	0x000006a0


	//   ....[7]....
        /*010c*/ 	.word	0x000006d0


	//   ....[8]....
        /*0110*/ 	.word	0x000006e0


	//   ....[9]....
        /*0114*/ 	.word	0x00000890


	//   ....[10]....
        /*0118*/ 	.word	0x00000af0


	//   ....[11]....
        /*011c*/ 	.word	0x00000c90


	//   ....[12]....
        /*0120*/ 	.word	0x00000e80


	//   ....[13]....
        /*0124*/ 	.word	0x00001020


	//   ....[14]....
        /*0128*/ 	.word	0x00001270


	//   ....[15]....
        /*012c*/ 	.word	0x000014e0


	//   ....[16]....
        /*0130*/ 	.word	0x000015d0


	//   ....[17]....
        /*0134*/ 	.word	0x00001660


	//   ....[18]....
        /*0138*/ 	.word	0x00001700


	//   ....[19]....
        /*013c*/ 	.word	0x000017a0


	//   ....[20]....
        /*0140*/ 	.word	0x00001830


	//   ....[21]....
        /*0144*/ 	.word	0x000018c0


	//   ....[22]....
        /*0148*/ 	.word	0x00001950


	//   ....[23]....
        /*014c*/ 	.word	0x000019e0


	//   ....[24]....
        /*0150*/ 	.word	0x00001a70


	//----- nvinfo : EIATTR_VRC_CTA_INIT_COUNT
	.align		4
.L_95:
        /*0154*/ 	.byte	0x02, 0x4a
	.zero		1
	.zero		1


	//----- nvinfo : EIATTR_EXIT_INSTR_OFFSETS
	.align		4
        /*0158*/ 	.byte	0x04, 0x1c
        /*015a*/ 	.short	(.L_97 - .L_96)


	//   ....[0]....
.L_96:
        /*015c*/ 	.word	0x00000950


	//   ....[1]....
        /*0160*/ 	.word	0x00001190


	//   ....[2]....
        /*0164*/ 	.word	0x00001400


	//----- nvinfo : EIATTR_CRS_STACK_SIZE
	.align		4
.L_97:
        /*0168*/ 	.byte	0x04, 0x1e
        /*016a*/ 	.short	(.L_99 - .L_98)
.L_98:
        /*016c*/ 	.word	0x00000000


	//----- nvinfo : EIATTR_CBANK_PARAM_SIZE
	.align		4
.L_99:
        /*0170*/ 	.byte	0x03, 0x19
        /*0172*/ 	.short	0x0030


	//----- nvinfo : EIATTR_PARAM_CBANK
	.align		4
        /*0174*/ 	.byte	0x04, 0x0a
        /*0176*/ 	.short	(.L_101 - .L_100)
	.align		4
.L_100:
        /*0178*/ 	.word	index@(.nv.constant0.smma_batch_f32)
        /*017c*/ 	.short	0x0380
        /*017e*/ 	.short	0x0030


	//----- nvinfo : EIATTR_SW_WAR
	.align		4
.L_101:
        /*0180*/ 	.byte	0x04, 0x36
        /*0182*/ 	.short	(.L_103 - .L_102)
.L_102:
        /*0184*/ 	.word	0x00000008
.L_103:


//--------------------- .nv.callgraph             --------------------------
	.section	.nv.callgraph,"",@"SHT_CUDA_CALLGRAPH"
	.align	4
	.sectionentsize	8
	.align		4
        /*0000*/ 	.word	0x00000000
	.align		4
        /*0004*/ 	.word	0xffffffff
	.align		4
        /*0008*/ 	.word	0x00000000
	.align		4
        /*000c*/ 	.word	0xfffffffe
	.align		4
        /*0010*/ 	.word	0x00000000
	.align		4
        /*0014*/ 	.word	0xfffffffd
	.align		4
        /*0018*/ 	.word	0x00000000
	.align		4
        /*001c*/ 	.word	0xfffffffc


//--------------------- .text.smma_multi_series_one_param_f32 --------------------------
	.section	.text.smma_multi_series_one_param_f32,"ax",@progbits
	.align	128
        .global         smma_multi_series_one_param_f32
        .type           smma_multi_series_one_param_f32,@function
        .size           smma_multi_series_one_param_f32,(.L_x_135 - smma_multi_series_one_param_f32)
        .other          smma_multi_series_one_param_f32,@"STO_CUDA_ENTRY STV_DEFAULT"
smma_multi_series_one_param_f32:
.text.smma_multi_series_one_param_f32:
[----:B------:R-:W-:Y:S01]  /*0000*/  LDC R1, c[0x0][0x37c] ;  /* 0x0000df00ff017b82 */ /* 0x000fe20000000800 */
[----:B------:R-:W0:Y:S07]  /*0010*/  S2R R13, SR_TID.X ;  /* 0x00000000000d7919 */ /* 0x000e2e0000002100 */
[----:B------:R-:W0:Y:S01]  /*0020*/  S2UR UR4, SR_CTAID.X ;  /* 0x00000000000479c3 */ /* 0x000e220000002500 */
[----:B------:R-:W1:Y:S07]  /*0030*/  LDCU UR5, c[0x0][0x38c] ;  /* 0x00007180ff0577ac */ /* 0x000e6e0008000800 */
[----:B------:R-:W0:Y:S02]  /*0040*/  LDC R12, c[0x0][0x360] ;  /* 0x0000d800ff0c7b82 */ /* 0x000e240000000800 */
[----:B0-----:R-:W-:-:S05]  /*0050*/  IMAD R12, R12, UR4, R13 ;  /* 0x000000040c0c7c24 */ /* 0x001fca000f8e020d */
[----:B-1----:R-:W-:-:S13]  /*0060*/  ISETP.GE.AND P0, PT, R12, UR5, PT ;  /* 0x000000050c007c0c */ /* 0x002fda000bf06270 */
[----:B------:R-:W-:Y:S05]  /*0070*/  @P0 EXIT ;  /* 0x000000000000094d */ /* 0x000fea0003800000 */
[----:B------:R-:W0:Y:S01]  /*0080*/  LDC.64 R2, c[0x0][0x398] ;  /* 0x0000e600ff027b82 */ /* 0x000e220000000a00 */
[----:B------:R-:W1:Y:S01]  /*0090*/  LDCU.64 UR4, c[0x0][0x358] ;  /* 0x00006b00ff0477ac */ /* 0x000e620008000a00 */
[----:B------:R-:W2:Y:S06]  /*00a0*/  LDCU UR6, c[0x0][0x390] ;  /* 0x00007200ff0677ac */ /* 0x000eac0008000800 */
[----:B------:R-:W3:Y:S01]  /*00b0*/  LDC R5, c[0x0][0x388] ;  /* 0x0000e200ff057b82 */ /* 0x000ee20000000800 */
[----:B0-----:R-:W-:-:S05]  /*00c0*/  IMAD.WIDE R2, R12, 0x4, R2 ;  /* 0x000000040c027825 */ /* 0x001fca00078e0202 */
[----:B-1----:R-:W2:Y:S02]  /*00d0*/  LDG.E.CONSTANT R0, desc[UR4][R2.64] ;  /* 0x0000000402007981 */ /* 0x002ea4000c1e9900 */
[----:B--2---:R-:W-:-:S04]  /*00e0*/  ISETP.GE.AND P0, PT, R0, UR6, PT ;  /* 0x0000000600007c0c */ /* 0x004fc8000bf06270 */
[----:B------:R-:W-:-:S04]  /*00f0*/  ISETP.LT.OR P0, PT, R0, RZ, P0 ;  /* 0x000000ff0000720c */ /* 0x000fc80000701670 */
[----:B---3--:R-:W-:-:S13]  /*0100*/  ISETP.LT.OR P0, PT, R5, 0x1, P0 ;  /* 0x000000010500780c */ /* 0x008fda0000701670 */
[----:B------:R-:W-:Y:S05]  /*0110*/  @P0 EXIT ;  /* 0x000000000000094d */ /* 0x000fea0003800000 */
[----:B------:R-:W-:Y:S02]  /*0120*/  I2FP.F32.U32 R4, R5 ;  /* 0x0000000500047245 */ /* 0x000fe40000201000 */
[----:B------:R-:W-:-:S03]  /*0130*/  SHF.R.S32.HI R13, RZ, 0x1f, R12 ;  /* 0x0000001fff0d7819 */ /* 0x000fc6000001140c */
[----:B------:R-:W-:-:S05]  /*0140*/  VIADD R2, R4, 0x1800000 ;  /* 0x0180000004027836 */ /* 0x000fca0000000000 */
[----:B------:R-:W-:-:S04]  /*0150*/  LOP3.LUT R2, R2, 0x7f800000, RZ, 0xc0, !PT ;  /* 0x7f80000002027812 */ /* 0x000fc800078ec0ff */
[----:B------:R-:W-:Y:S01]  /*0160*/  ISETP.GT.U32.AND P0, PT, R2, 0x1ffffff, PT ;  /* 0x01ffffff0200780c */ /* 0x000fe20003f04070 */
[----:B------:R-:W-:-:S04]  /*0170*/  IMAD.IADD R2, R0, 0x1, R5 ;  /* 0x0000000100027824 */ /* 0x000fc800078e0205 */
[----:B------:R-:W-:-:S08]  /*0180*/  VIADD R3, R2, 0xffffffff ;  /* 0xffffffff02037836 */ /* 0x000fd00000000000 */
[----:B------:R-:W-:Y:S05]  /*0190*/  @P0 BRA `(.L_x_0) ;  /* 0x0000000000100947 */ /* 0x000fea0003800000 */
[----:B------:R-:W-:-:S07]  /*01a0*/  MOV R6, 0x1c0 ;  /* 0x000001c000067802 */ /* 0x000fce0000000f00 */
[----:B------:R-:W-:Y:S05]  /*01b0*/  CALL.REL.NOINC `($__internal_0_$__cuda_sm20_rcp_rn_f32_slowpath) ;  /* 0x0000001000447944 */ /* 0x000fea0003c00000 */
[----:B------:R-:W-:Y:S01]  /*01c0*/  IMAD.MOV.U32 R4, RZ, RZ, R5 ;  /* 0x000000ffff047224 */ /* 0x000fe200078e0005 */
[----:B------:R-:W-:Y:S06]  /*01d0*/  BRA `(.L_x_1) ;  /* 0x0000000000107947 */ /* 0x000fec0003800000 */
.L_x_0:
[----:B------:R-:W0:Y:S02]  /*01e0*/  MUFU.RCP R5, R4 ;  /* 0x0000000400057308 */ /* 0x000e240000001000 */
[----:B0-----:R-:W-:-:S04]  /*01f0*/  FFMA R6, R4, R5, -1 ;  /* 0xbf80000004067423 */ /* 0x001fc80000000005 */
[----:B------:R-:W-:-:S04]  /*0200*/  FADD.FTZ R6, -R6, -RZ ;  /* 0x800000ff06067221 */ /* 0x000fc80000010100 */
[----:B------:R-:W-:-:S07]  /*0210*/  FFMA R4, R5, R6, R5 ;  /* 0x0000000605047223 */ /* 0x000fce0000000005 */
.L_x_1:
[----:B------:R-:W0:Y:S01]  /*0220*/  LDCU UR8, c[0x0][0x390] ;  /* 0x00007200ff0877ac */ /* 0x000e220008000800 */
[----:B------:R-:W1:Y:S01]  /*0230*/  LDC R5, c[0x0][0x38c] ;  /* 0x0000e300ff057b82 */ /* 0x000e620000000800 */
[----:B------:R-:W-:Y:S01]  /*0240*/  BSSY.RECONVERGENT B0, `(.L_x_2) ;  /* 0x0000067000007945 */ /* 0x000fe20003800200 */
[----:B------:R-:W-:Y:S01]  /*0250*/  FADD R6, -R4, 1 ;  /* 0x3f80000004067421 */ /* 0x000fe20000000100 */
[----:B0-----:R-:W-:-:S04]  /*0260*/  VIMNMX R7, PT, PT, R3, UR8, PT ;  /* 0x0000000803077c48 */ /* 0x001fc8000bfe0100 */
[----:B------:R-:W-:Y:S02]  /*0270*/  ISETP.GE.AND P0, PT, R7, 0x1, PT ;  /* 0x000000010700780c */ /* 0x000fe40003f06270 */
[----:B-1----:R-:W-:-:S11]  /*0280*/  SHF.R.S32.HI R8, RZ, 0x1f, R5 ;  /* 0x0000001fff087819 */ /* 0x002fd60000011405 */
[----:B------:R-:W-:Y:S05]  /*0290*/  @!P0 BRA `(.L_x_3) ;  /* 0x0000000400848947 */ /* 0x000fea0003800000 */
[C---:B------:R-:W-:Y:S01]  /*02a0*/  ISETP.GE.U32.AND P1, PT, R7.reuse, 0x8, PT ;  /* 0x000000080700780c */ /* 0x040fe20003f26070 */
[----:B------:R-:W-:Y:S01]  /*02b0*/  BSSY.RECONVERGENT B1, `(.L_x_4) ;  /* 0x0000029000017945 */ /* 0x000fe20003800200 */
[----:B------:R-:W-:Y:S01]  /*02c0*/  LOP3.LUT R9, R7, 0x7, RZ, 0xc0, !PT ;  /* 0x0000000707097812 */ /* 0x000fe200078ec0ff */
[----:B------:R-:W-:-:S03]  /*02d0*/  IMAD.MOV.U32 R11, RZ, RZ, RZ ;  /* 0x000000ffff0b7224 */ /* 0x000fc600078e00ff */
[----:B------:R-:W-:-:S07]  /*02e0*/  ISETP.NE.AND P0, PT, R9, RZ, PT ;  /* 0x000000ff0900720c */ /* 0x000fce0003f05270 */
[----:B------:R-:W-:Y:S06]  /*02f0*/  @!P1 BRA `(.L_x_5) ;  /* 0x0000000000909947 */ /* 0x000fec0003800000 */
[----:B------:R-:W0:Y:S01]  /*0300*/  LDCU.64 UR6, c[0x0][0x3a0] ;  /* 0x00007400ff0677ac */ /* 0x000e220008000a00 */
[----:B------:R-:W-:Y:S01]  /*0310*/  LOP3.LUT R11, R7, 0x7ffffff8, RZ, 0xc0, !PT ;  /* 0x7ffffff8070b7812 */ /* 0x000fe200078ec0ff */
[C---:B------:R-:W-:Y:S01]  /*0320*/  IMAD.SHL.U32 R29, R5.reuse, 0x4, RZ ;  /* 0x00000004051d7824 */ /* 0x040fe200078e00ff */
[C-C-:B------:R-:W-:Y:S02]  /*0330*/  SHF.L.U64.HI R10, R5.reuse, 0x5, R8.reuse ;  /* 0x00000005050a7819 */ /* 0x140fe40000010208 */
[----:B------:R-:W-:Y:S01]  /*0340*/  SHF.L.U64.HI R27, R5, 0x2, R8 ;  /* 0x00000002051b7819 */ /* 0x000fe20000010208 */
[----:B------:R-:W-:Y:S01]  /*0350*/  IMAD.MOV R26, RZ, RZ, -R11 ;  /* 0x000000ffff1a7224 */ /* 0x000fe200078e0a0b */
[----:B0-----:R-:W-:-:S04]  /*0360*/  LEA R24, P1, R12, UR6, 0x2 ;  /* 0x000000060c187c11 */ /* 0x001fc8000f8210ff */
[----:B------:R-:W-:-:S09]  /*0370*/  LEA.HI.X R25, R12, UR7, R13, 0x2, P1 ;  /* 0x000000070c197c11 */ /* 0x000fd200088f140d */
.L_x_6:
[-C--:B0-----:R-:W-:Y:S01]  /*0380*/  IADD3 R22, P1, PT, R24, R29.reuse, RZ ;  /* 0x0000001d18167210 */ /* 0x081fe20007f3e0ff */
[----:B------:R-:W-:Y:S02]  /*0390*/  IMAD.MOV.U32 R28, RZ, RZ, 0x7fffffff ;  /* 0x7fffffffff1c7424 */ /* 0x000fe400078e00ff */
[----:B------:R-:W-:Y:S02]  /*03a0*/  VIADD R26, R26, 0x8 ;  /* 0x000000081a1a7836 */ /* 0x000fe40000000000 */
[--C-:B------:R-:W-:Y:S01]  /*03b0*/  IMAD.X R23, R25, 0x1, R27.reuse, P1 ;  /* 0x0000000119177824 */ /* 0x100fe200008e061b */
[-C--:B------:R-:W-:Y:S01]  /*03c0*/  IADD3 R16, P1, PT, R22, R29.reuse, RZ ;  /* 0x0000001d16107210 */ /* 0x080fe20007f3e0ff */
[----:B------:R0:W-:Y:S04]  /*03d0*/  STG.E desc[UR4][R24.64], R28 ;  /* 0x0000001c18007986 */ /* 0x0001e8000c101904 */
[--C-:B------:R-:W-:Y:S01]  /*03e0*/  IMAD.X R17, R23, 0x1, R27.reuse, P1 ;  /* 0x0000000117117824 */ /* 0x100fe200008e061b */
[-C--:B------:R-:W-:Y:S01]  /*03f0*/  IADD3 R20, P1, PT, R16, R29.reuse, RZ ;  /* 0x0000001d10147210 */ /* 0x080fe20007f3e0ff */
[----:B------:R-:W-:Y:S04]  /*0400*/  STG.E desc[UR4][R22.64], R28 ;  /* 0x0000001c16007986 */ /* 0x000fe8000c101904 */
[----:B------:R-:W-:Y:S01]  /*0410*/  IMAD.X R21, R17, 0x1, R27, P1 ;  /* 0x0000000111157824 */ /* 0x000fe200008e061b */
[----:B------:R-:W-:Y:S01]  /*0420*/  IADD3 R14, P1, PT, R20, R29, RZ ;  /* 0x0000001d140e7210 */ /* 0x000fe20007f3e0ff */
[----:B------:R1:W-:Y:S01]  /*0430*/  STG.E desc[UR4][R16.64], R28 ;  /* 0x0000001c10007986 */ /* 0x0003e2000c101904 */
[----:B0-----:R-:W-:-:S03]  /*0440*/  LEA R24, P2, R5, R24, 0x5 ;  /* 0x0000001805187211 */ /* 0x001fc600078428ff */
[----:B------:R-:W-:Y:S01]  /*0450*/  IMAD.X R15, R21, 0x1, R27, P1 ;  /* 0x00000001150f7824 */ /* 0x000fe200008e061b */
[----:B------:R0:W-:Y:S01]  /*0460*/  STG.E desc[UR4][R20.64], R28 ;  /* 0x0000001c14007986 */ /* 0x0001e2000c101904 */
[----:B------:R-:W-:-:S03]  /*0470*/  IMAD.X R25, R25, 0x1, R10, P2 ;  /* 0x0000000119197824 */ /* 0x000fc600010e060a */
[----:B------:R0:W-:Y:S01]  /*0480*/  STG.E desc[UR4][R14.64], R28 ;  /* 0x0000001c0e007986 */ /* 0x0001e2000c101904 */
[----:B-1----:R-:W-:-:S05]  /*0490*/  IADD3 R16, P1, PT, R14, R29, RZ ;  /* 0x0000001d0e107210 */ /* 0x002fca0007f3e0ff */
[----:B------:R-:W-:Y:S01]  /*04a0*/  IMAD.X R17, R15, 0x1, R27, P1 ;  /* 0x000000010f117824 */ /* 0x000fe200008e061b */
[----:B------:R-:W-:-:S04]  /*04b0*/  IADD3 R18, P1, PT, R16, R29, RZ ;  /* 0x0000001d10127210 */ /* 0x000fc80007f3e0ff */
[----:B------:R0:W-:Y:S01]  /*04c0*/  STG.E desc[UR4][R16.64], R28 ;  /* 0x0000001c10007986 */ /* 0x0001e2000c101904 */
[----:B------:R-:W-:Y:S01]  /*04d0*/  IMAD.X R19, R17, 0x1, R27, P1 ;  /* 0x0000000111137824 */ /* 0x000fe200008e061b */
[----:B------:R-:W-:-:S04]  /*04e0*/  IADD3 R22, P1, PT, R18, R29, RZ ;  /* 0x0000001d12167210 */ /* 0x000fc80007f3e0ff */
[----:B------:R0:W-:Y:S01]  /*04f0*/  STG.E desc[UR4][R18.64], R28 ;  /* 0x0000001c12007986 */ /* 0x0001e2000c101904 */
[----:B------:R-:W-:Y:S01]  /*0500*/  IMAD.X R23, R19, 0x1, R27, P1 ;  /* 0x0000000113177824 */ /* 0x000fe200008e061b */
[----:B------:R-:W-:-:S04]  /*0510*/  ISETP.NE.AND P1, PT, R26, RZ, PT ;  /* 0x000000ff1a00720c */ /* 0x000fc80003f25270 */
[----:B------:R0:W-:Y:S09]  /*0520*/  STG.E desc[UR4][R22.64], R28 ;  /* 0x0000001c16007986 */ /* 0x0001f2000c101904 */
[----:B------:R-:W-:Y:S05]  /*0530*/  @P1 BRA `(.L_x_6) ;  /* 0xfffffffc00901947 */ /* 0x000fea000383ffff */
.L_x_5:
[----:B------:R-:W-:Y:S05]  /*0540*/  BSYNC.RECONVERGENT B1 ;  /* 0x0000000000017941 */ /* 0x000fea0003800200 */
.L_x_4:
[----:B------:R-:W-:Y:S05]  /*0550*/  @!P0 BRA `(.L_x_3) ;  /* 0x0000000000d48947 */ /* 0x000fea0003800000 */
[----:B------:R-:W-:Y:S01]  /*0560*/  ISETP.GE.U32.AND P1, PT, R9, 0x4, PT ;  /* 0x000000040900780c */ /* 0x000fe20003f26070 */
[----:B------:R-:W-:Y:S01]  /*0570*/  BSSY.RECONVERGENT B1, `(.L_x_7) ;  /* 0x0000017000017945 */ /* 0x000fe20003800200 */
[----:B------:R-:W-:-:S04]  /*0580*/  LOP3.LUT R10, R7, 0x3, RZ, 0xc0, !PT ;  /* 0x00000003070a7812 */ /* 0x000fc800078ec0ff */
[----:B------:R-:W-:-:S07]  /*0590*/  ISETP.NE.AND P0, PT, R10, RZ, PT ;  /* 0x000000ff0a00720c */ /* 0x000fce0003f05270 */
[----:B------:R-:W-:Y:S06]  /*05a0*/  @!P1 BRA `(.L_x_8) ;  /* 0x00000000004c9947 */ /* 0x000fec0003800000 */
[----:B------:R-:W1:Y:S01]  /*05b0*/  LDCU.64 UR6, c[0x0][0x3a0] ;  /* 0x00007400ff0677ac */ /* 0x000e620008000a00 */
[----:B0-----:R-:W-:Y:S01]  /*05c0*/  IMAD.WIDE.U32 R18, R11, R5, R12 ;  /* 0x000000050b127225 */ /* 0x001fe200078e000c */
[----:B------:R-:W-:-:S03]  /*05d0*/  SHF.L.U64.HI R21, R5, 0x2, R8 ;  /* 0x0000000205157819 */ /* 0x000fc60000010208 */
[----:B------:R-:W-:Y:S02]  /*05e0*/  IMAD.SHL.U32 R23, R5, 0x4, RZ ;  /* 0x0000000405177824 */ /* 0x000fe400078e00ff */
[C---:B------:R-:W-:Y:S02]  /*05f0*/  IMAD R9, R11.reuse, R8, R19 ;  /* 0x000000080b097224 */ /* 0x040fe400078e0213 */
[----:B------:R-:W-:Y:S01]  /*0600*/  VIADD R11, R11, 0x4 ;  /* 0x000000040b0b7836 */ /* 0x000fe20000000000 */
[----:B-1----:R-:W-:-:S04]  /*0610*/  LEA R14, P1, R18, UR6, 0x2 ;  /* 0x00000006120e7c11 */ /* 0x002fc8000f8210ff */
[-C--:B------:R-:W-:Y:S02]  /*0620*/  IADD3 R16, P2, PT, R14, R23.reuse, RZ ;  /* 0x000000170e107210 */ /* 0x080fe40007f5e0ff */
[----:B------:R-:W-:Y:S01]  /*0630*/  LEA.HI.X R15, R18, UR7, R9, 0x2, P1 ;  /* 0x00000007120f7c11 */ /* 0x000fe200088f1409 */
[----:B------:R-:W-:Y:S01]  /*0640*/  IMAD.MOV.U32 R9, RZ, RZ, 0x7fffffff ;  /* 0x7fffffffff097424 */ /* 0x000fe200078e00ff */
[----:B------:R-:W-:-:S03]  /*0650*/  IADD3 R18, P1, PT, R16, R23, RZ ;  /* 0x0000001710127210 */ /* 0x000fc60007f3e0ff */
[--C-:B------:R-:W-:Y:S01]  /*0660*/  IMAD.X R17, R15, 0x1, R21.reuse, P2 ;  /* 0x000000010f117824 */ /* 0x100fe200010e0615 */
[----:B------:R-:W-:Y:S01]  /*0670*/  IADD3 R20, P2, PT, R18, R23, RZ ;  /* 0x0000001712147210 */ /* 0x000fe20007f5e0ff */
[----:B------:R1:W-:Y:S02]  /*0680*/  STG.E desc[UR4][R14.64], R9 ;  /* 0x000000090e007986 */ /* 0x0003e4000c101904 */
[--C-:B------:R-:W-:Y:S02]  /*0690*/  IMAD.X R19, R17, 0x1, R21.reuse, P1 ;  /* 0x0000000111137824 */ /* 0x100fe400008e0615 */
[----:B------:R1:W-:Y:S02]  /*06a0*/  STG.E desc[UR4][R16.64], R9 ;  /* 0x0000000910007986 */ /* 0x0003e4000c101904 */
[----:B------:R-:W-:Y:S02]  /*06b0*/  IMAD.X R21, R19, 0x1, R21, P2 ;  /* 0x0000000113157824 */ /* 0x000fe400010e0615 */
[----:B------:R1:W-:Y:S04]  /*06c0*/  STG.E desc[UR4][R18.64], R9 ;  /* 0x0000000912007986 */ /* 0x0003e8000c101904 */
[----:B------:R1:W-:Y:S02]  /*06d0*/  STG.E desc[UR4][R20.64], R9 ;  /* 0x0000000914007986 */ /* 0x0003e4000c101904 */
.L_x_8:
[----:B------:R-:W-:Y:S05]  /*06e0*/  BSYNC.RECONVERGENT B1 ;  /* 0x0000000000017941 */ /* 0x000fea0003800200 */
.L_x_7:
[----:B------:R-:W-:Y:S05]  /*06f0*/  @!P0 BRA `(.L_x_3) ;  /* 0x00000000006c8947 */ /* 0x000fea0003800000 */
[----:B------:R-:W-:Y:S01]  /*0700*/  ISETP.NE.AND P0, PT, R10, 0x1, PT ;  /* 0x000000010a00780c */ /* 0x000fe20003f05270 */
[----:B------:R-:W-:Y:S01]  /*0710*/  BSSY.RECONVERGENT B1, `(.L_x_9) ;  /* 0x000000f000017945 */ /* 0x000fe20003800200 */
[----:B------:R-:W-:-:S04]  /*0720*/  LOP3.LUT R7, R7, 0x1, RZ, 0xc0, !PT ;  /* 0x0000000107077812 */ /* 0x000fc800078ec0ff */
[----:B------:R-:W-:-:S07]  /*0730*/  ISETP.NE.U32.AND P1, PT, R7, 0x1, PT ;  /* 0x000000010700780c */ /* 0x000fce0003f25070 */
[----:B------:R-:W-:Y:S06]  /*0740*/  @!P0 BRA `(.L_x_10) ;  /* 0x00000000002c8947 */ /* 0x000fec0003800000 */
[----:B------:R-:W2:Y:S01]  /*0750*/  LDCU.64 UR6, c[0x0][0x3a0] ;  /* 0x00007400ff0677ac */ /* 0x000ea20008000a00 */
[----:B01----:R-:W-:-:S04]  /*0760*/  IMAD.WIDE.U32 R14, R11, R5, R12 ;  /* 0x000000050b0e7225 */ /* 0x003fc800078e000c */
[C---:B------:R-:W-:Y:S02]  /*0770*/  IMAD R7, R11.reuse, R8, R15 ;  /* 0x000000080b077224 */ /* 0x040fe400078e020f */
[----:B------:R-:W-:Y:S01]  /*0780*/  VIADD R11, R11, 0x2 ;  /* 0x000000020b0b7836 */ /* 0x000fe20000000000 */
[----:B--2---:R-:W-:-:S04]  /*0790*/  LEA R16, P0, R14, UR6, 0x2 ;  /* 0x000000060e107c11 */ /* 0x004fc8000f8010ff */
[----:B------:R-:W-:Y:S01]  /*07a0*/  LEA.HI.X R17, R14, UR7, R7, 0x2, P0 ;  /* 0x000000070e117c11 */ /* 0x000fe200080f1407 */
[----:B------:R-:W-:Y:S01]  /*07b0*/  IMAD.MOV.U32 R7, RZ, RZ, 0x7fffffff ;  /* 0x7fffffffff077424 */ /* 0x000fe200078e00ff */
[----:B------:R-:W-:-:S04]  /*07c0*/  LEA R14, P0, R5, R16, 0x2 ;  /* 0x00000010050e7211 */ /* 0x000fc800078010ff */
[----:B------:R-:W-:Y:S01]  /*07d0*/  LEA.HI.X R15, R5, R17, R8, 0x2, P0 ;  /* 0x00000011050f7211 */ /* 0x000fe200000f1408 */
[----:B------:R2:W-:Y:S04]  /*07e0*/  STG.E desc[UR4][R16.64], R7 ;  /* 0x0000000710007986 */ /* 0x0005e8000c101904 */
[----:B------:R2:W-:Y:S04]  /*07f0*/  STG.E desc[UR4][R14.64], R7 ;  /* 0x000000070e007986 */ /* 0x0005e8000c101904 */
.L_x_10:
[----:B------:R-:W-:Y:S05]  /*0800*/  BSYNC.RECONVERGENT B1 ;  /* 0x0000000000017941 */ /* 0x000fea0003800200 */
.L_x_9:
[----:B------:R-:W-:Y:S05]  /*0810*/  @P1 BRA `(.L_x_3) ;  /* 0x0000000000241947 */ /* 0x000fea0003800000 */
[----:B------:R-:W3:Y:S01]  /*0820*/  LDCU.64 UR6, c[0x0][0x3a0] ;  /* 0x00007400ff0677ac */ /* 0x000ee20008000a00 */
[----:B012---:R-:W-:Y:S02]  /*0830*/  IMAD.MOV.U32 R14, RZ, RZ, R12 ;  /* 0x000000ffff0e7224 */ /* 0x007fe400078e000c */
[----:B------:R-:W-:Y:S02]  /*0840*/  IMAD.MOV.U32 R15, RZ, RZ, R13 ;  /* 0x000000ffff0f7224 */ /* 0x000fe400078e000d */
[----:B------:R-:W-:Y:S02]  /*0850*/  IMAD.MOV.U32 R7, RZ, RZ, 0x7fffffff ;  /* 0x7fffffffff077424 */ /* 0x000fe400078e00ff */
[----:B------:R-:W-:-:S04]  /*0860*/  IMAD.WIDE.U32 R14, R11, R5, R14 ;  /* 0x000000050b0e7225 */ /* 0x000fc800078e000e */
[----:B------:R-:W-:Y:S01]  /*0870*/  IMAD R11, R11, R8, R15 ;  /* 0x000000080b0b7224 */ /* 0x000fe200078e020f */
[----:B---3--:R-:W-:-:S04]  /*0880*/  LEA R10, P0, R14, UR6, 0x2 ;  /* 0x000000060e0a7c11 */ /* 0x008fc8000f8010ff */
[----:B------:R-:W-:-:S05]  /*0890*/  LEA.HI.X R11, R14, UR7, R11, 0x2, P0 ;  /* 0x000000070e0b7c11 */ /* 0x000fca00080f140b */
[----:B------:R3:W-:Y:S04]  /*08a0*/  STG.E desc[UR4][R10.64], R7 ;  /* 0x000000070a007986 */ /* 0x0007e8000c101904 */
.L_x_3:
[----:B------:R-:W-:Y:S05]  /*08b0*/  BSYNC.RECONVERGENT B0 ;  /* 0x0000000000007941 */ /* 0x000fea0003800200 */
.L_x_2:
[----:B------:R-:W-:-:S13]  /*08c0*/  ISETP.GT.AND P0, PT, R2, UR8, PT ;  /* 0x0000000802007c0c */ /* 0x000fda000bf04270 */
[----:B------:R-:W-:Y:S05]  /*08d0*/  @P0 EXIT ;  /* 0x000000000000094d */ /* 0x000fea0003800000 */
[----:B--23--:R-:W2:Y:S01]  /*08e0*/  LDC R7, c[0x0][0x388] ;  /* 0x0000e200ff077b82 */ /* 0x00cea20000000800 */
[C---:B------:R-:W-:Y:S01]  /*08f0*/  IMAD.WIDE.U32 R26, R0.reuse, R5, R12 ;  /* 0x00000005001a7225 */ /* 0x040fe200078e000c */
[----:B------:R-:W3:Y:S03]  /*0900*/  LDCU.64 UR10, c[0x0][0x3a0] ;  /* 0x00007400ff0a77ac */ /* 0x000ee60008000a00 */
[----:B01----:R-:W-:Y:S02]  /*0910*/  IMAD R18, R0, R8, R27 ;  /* 0x0000000800127224 */ /* 0x003fe400078e021b */
[----:B------:R-:W-:Y:S01]  /*0920*/  IMAD.MOV.U32 R17, RZ, RZ, RZ ;  /* 0x000000ffff117224 */ /* 0x000fe200078e00ff */
[C---:B--2---:R-:W-:Y:S02]  /*0930*/  ISETP.GE.U32.AND P0, PT, R7.reuse, 0x4, PT ;  /* 0x000000040700780c */ /* 0x044fe40003f06070 */
[----:B------:R-:W-:-:S11]  /*0940*/  LOP3.LUT R11, R7, 0x3, RZ, 0xc0, !PT ;  /* 0x00000003070b7812 */ /* 0x000fd600078ec0ff */
[----:B---3--:R-:W-:Y:S05]  /*0950*/  @!P0 BRA `(.L_x_11) ;  /* 0x0000000000888947 */ /* 0x008fea0003800000 */
[----:B------:R-:W0:Y:S01]  /*0960*/  LDCU.64 UR6, c[0x0][0x380] ;  /* 0x00007000ff0677ac */ /* 0x000e220008000a00 */
[----:B------:R-:W-:Y:S01]  /*0970*/  LOP3.LUT R27, R7, 0x7ffffffc, RZ, 0xc0, !PT ;  /* 0x7ffffffc071b7812 */ /* 0x000fe200078ec0ff */
[----:B------:R-:W-:Y:S01]  /*0980*/  IMAD.MOV.U32 R17, RZ, RZ, RZ ;  /* 0x000000ffff117224 */ /* 0x000fe200078e00ff */
[C-C-:B------:R-:W-:Y:S01]  /*0990*/  SHF.L.U64.HI R22, R5.reuse, 0x4, R8.reuse ;  /* 0x0000000405167819 */ /* 0x140fe20000010208 */
[C---:B------:R-:W-:Y:S01]  /*09a0*/  IMAD.SHL.U32 R25, R5.reuse, 0x4, RZ ;  /* 0x0000000405197824 */ /* 0x040fe200078e00ff */
[C-C-:B------:R-:W-:Y:S01]  /*09b0*/  SHF.L.U64.HI R24, R5.reuse, 0x3, R8.reuse ;  /* 0x0000000305187819 */ /* 0x140fe20000010208 */
[----:B------:R-:W-:Y:S01]  /*09c0*/  IMAD.MOV R27, RZ, RZ, -R27 ;  /* 0x000000ffff1b7224 */ /* 0x000fe200078e0a1b */
[----:B------:R-:W-:Y:S02]  /*09d0*/  SHF.L.U64.HI R23, R5, 0x2, R8 ;  /* 0x0000000205177819 */ /* 0x000fe40000010208 */
[----:B0-----:R-:W-:-:S04]  /*09e0*/  LEA R10, P0, R26, UR6, 0x2 ;  /* 0x000000061a0a7c11 */ /* 0x001fc8000f8010ff */
[----:B------:R-:W-:-:S09]  /*09f0*/  LEA.HI.X R9, R26, UR7, R18, 0x2, P0 ;  /* 0x000000071a097c11 */ /* 0x000fd200080f1412 */
.L_x_12:
[----:B------:R-:W-:Y:S02]  /*0a00*/  IMAD.MOV.U32 R14, RZ, RZ, R10 ;  /* 0x000000ffff0e7224 */ /* 0x000fe400078e000a */
[----:B------:R-:W-:-:S05]  /*0a10*/  IMAD.MOV.U32 R15, RZ, RZ, R9 ;  /* 0x000000ffff0f7224 */ /* 0x000fca00078e0009 */
[----:B------:R-:W2:Y:S01]  /*0a20*/  LDG.E.CONSTANT R20, desc[UR4][R14.64] ;  /* 0x000000040e147981 */ /* 0x000ea2000c1e9900 */
[----:B------:R-:W-:-:S05]  /*0a30*/  IADD3 R28, P0, PT, R10, R25, RZ ;  /* 0x000000190a1c7210 */ /* 0x000fca0007f1e0ff */
[----:B------:R-:W-:Y:S01]  /*0a40*/  IMAD.X R29, R9, 0x1, R23, P0 ;  /* 0x00000001091d7824 */ /* 0x000fe200000e0617 */
[----:B------:R-:W-:-:S04]  /*0a50*/  LEA R16, P0, R5, R10, 0x3 ;  /* 0x0000000a05107211 */ /* 0x000fc800078018ff */
[----:B------:R2:W3:Y:S02]  /*0a60*/  LDG.E.CONSTANT R19, desc[UR4][R28.64] ;  /* 0x000000041c137981 */ /* 0x0004e4000c1e9900 */
[----:B--2---:R-:W-:Y:S01]  /*0a70*/  FADD R28, R20, R17 ;  /* 0x00000011141c7221 */ /* 0x004fe20000000000 */
[----:B------:R-:W-:-:S04]  /*0a80*/  IMAD.WIDE.U32 R20, R5, 0xc, R14 ;  /* 0x0000000c05147825 */ /* 0x000fc800078e000e */
[----:B------:R-:W-:Y:S02]  /*0a90*/  IMAD.X R17, R9, 0x1, R24, P0 ;  /* 0x0000000109117824 */ /* 0x000fe400000e0618 */
[----:B------:R-:W-:-:S03]  /*0aa0*/  IMAD R15, R8, 0xc, RZ ;  /* 0x0000000c080f7824 */ /* 0x000fc600078e02ff */
[----:B------:R-:W2:Y:S01]  /*0ab0*/  LDG.E.CONSTANT R16, desc[UR4][R16.64] ;  /* 0x0000000410107981 */ /* 0x000ea2000c1e9900 */
[----:B------:R-:W-:-:S05]  /*0ac0*/  IMAD.IADD R21, R21, 0x1, R15 ;  /* 0x0000000115157824 */ /* 0x000fca00078e020f */
[----:B------:R-:W4:Y:S01]  /*0ad0*/  LDG.E.CONSTANT R20, desc[UR4][R20.64] ;  /* 0x0000000414147981 */ /* 0x000f22000c1e9900 */
[----:B------:R-:W-:Y:S02]  /*0ae0*/  VIADD R27, R27, 0x4 ;  /* 0x000000041b1b7836 */ /* 0x000fe40000000000 */
[----:B---3--:R-:W-:Y:S01]  /*0af0*/  FADD R19, R28, R19 ;  /* 0x000000131c137221 */ /* 0x008fe20000000000 */
[----:B------:R-:W-:Y:S02]  /*0b00*/  IADD3 R26, P1, PT, R26, R25, RZ ;  /* 0x000000191a1a7210 */ /* 0x000fe40007f3e0ff */
[----:B------:R-:W-:Y:S02]  /*0b10*/  LEA R10, P2, R5, R10, 0x4 ;  /* 0x0000000a050a7211 */ /* 0x000fe400078420ff */
[----:B------:R-:W-:Y:S01]  /*0b20*/  ISETP.NE.AND P0, PT, R27, RZ, PT ;  /* 0x000000ff1b00720c */ /* 0x000fe20003f05270 */
[----:B------:R-:W-:Y:S02]  /*0b30*/  IMAD.X R18, R18, 0x1, R23, P1 ;  /* 0x0000000112127824 */ /* 0x000fe400008e0617 */
[----:B------:R-:W-:-:S02]  /*0b40*/  IMAD.X R9, R9, 0x1, R22, P2 ;  /* 0x0000000109097824 */ /* 0x000fc400010e0616 */
[----:B--2---:R-:W-:-:S04]  /*0b50*/  FADD R19, R19, R16 ;  /* 0x0000001013137221 */ /* 0x004fc80000000000 */
[----:B----4-:R-:W-:-:S04]  /*0b60*/  FADD R17, R19, R20 ;  /* 0x0000001413117221 */ /* 0x010fc80000000000 */
[----:B------:R-:W-:Y:S05]  /*0b70*/  @P0 BRA `(.L_x_12) ;  /* 0xfffffffc00a00947 */ /* 0x000fea000383ffff */
.L_x_11:
[----:B------:R-:W-:Y:S01]  /*0b80*/  ISETP.NE.AND P1, PT, R11, RZ, PT ;  /* 0x000000ff0b00720c */ /* 0x000fe20003f25270 */
[----:B------:R-:W-:Y:S01]  /*0b90*/  IMAD.WIDE.U32 R14, R3, R5, R12 ;  /* 0x00000005030e7225 */ /* 0x000fe200078e000c */
[----:B------:R-:W-:-:S03]  /*0ba0*/  ISETP.GE.AND P0, PT, R2, UR8, PT ;  /* 0x0000000802007c0c */ /* 0x000fc6000bf06270 */
[----:B------:R-:W-:Y:S01]  /*0bb0*/  IMAD R3, R3, R8, R15 ;  /* 0x0000000803037224 */ /* 0x000fe200078e020f */
[----:B------:R-:W-:-:S04]  /*0bc0*/  LEA R20, P2, R14, UR10, 0x2 ;  /* 0x0000000a0e147c11 */ /* 0x000fc8000f8410ff */
[----:B------:R-:W-:-:S03]  /*0bd0*/  LEA.HI.X R21, R14, UR11, R3, 0x2, P2 ;  /* 0x0000000b0e157c11 */ /* 0x000fc600090f1403 */
[----:B------:R-:W-:Y:S06]  /*0be0*/  @!P1 BRA `(.L_x_13) ;  /* 0x0000000000389947 */ /* 0x000fec0003800000 */
[----:B------:R-:W0:Y:S01]  /*0bf0*/  LDCU.64 UR6, c[0x0][0x380] ;  /* 0x00007000ff0677ac */ /* 0x000e220008000a00 */
[----:B------:R-:W-:Y:S01]  /*0c00*/  IMAD.MOV R3, RZ, RZ, -R11 ;  /* 0x000000ffff037224 */ /* 0x000fe200078e0a0b */
[----:B------:R-:W-:Y:S02]  /*0c10*/  SHF.L.U64.HI R16, R5, 0x2, R8 ;  /* 0x0000000205107819 */ /* 0x000fe40000010208 */
[----:B0-----:R-:W-:-:S04]  /*0c20*/  LEA R14, P1, R26, UR6, 0x2 ;  /* 0x000000061a0e7c11 */ /* 0x001fc8000f8210ff */
[----:B------:R-:W-:-:S09]  /*0c30*/  LEA.HI.X R15, R26, UR7, R18, 0x2, P1 ;  /* 0x000000071a0f7c11 */ /* 0x000fd200088f1412 */
.L_x_14:
[----:B------:R-:W-:Y:S02]  /*0c40*/  IMAD.MOV.U32 R10, RZ, RZ, R14 ;  /* 0x000000ffff0a7224 */ /* 0x000fe400078e000e */
[----:B------:R-:W-:-:S05]  /*0c50*/  IMAD.MOV.U32 R11, RZ, RZ, R15 ;  /* 0x000000ffff0b7224 */ /* 0x000fca00078e000f */
[----:B------:R-:W2:Y:S01]  /*0c60*/  LDG.E.CONSTANT R10, desc[UR4][R10.64] ;  /* 0x000000040a0a7981 */ /* 0x000ea2000c1e9900 */
[----:B------:R-:W-:Y:S01]  /*0c70*/  VIADD R3, R3, 0x1 ;  /* 0x0000000103037836 */ /* 0x000fe20000000000 */
[----:B------:R-:W-:-:S04]  /*0c80*/  LEA R14, P2, R5, R14, 0x2 ;  /* 0x0000000e050e7211 */ /* 0x000fc800078410ff */
[----:B------:R-:W-:Y:S01]  /*0c90*/  ISETP.NE.AND P1, PT, R3, RZ, PT ;  /* 0x000000ff0300720c */ /* 0x000fe20003f25270 */
[----:B------:R-:W-:Y:S02]  /*0ca0*/  IMAD.X R15, R15, 0x1, R16, P2 ;  /* 0x000000010f0f7824 */ /* 0x000fe400010e0610 */
[----:B--2---:R-:W-:-:S10]  /*0cb0*/  FADD R17, R10, R17 ;  /* 0x000000110a117221 */ /* 0x004fd40000000000 */
[----:B------:R-:W-:Y:S05]  /*0cc0*/  @P1 BRA `(.L_x_14) ;  /* 0xfffffffc00dc1947 */ /* 0x000fea000383ffff */
.L_x_13:
[----:B------:R-:W-:-:S05]  /*0cd0*/  FMUL R27, R17, R4 ;  /* 0x00000004111b7220 */ /* 0x000fca0000400000 */
[----:B------:R0:W-:Y:S01]  /*0ce0*/  STG.E desc[UR4][R20.64], R27 ;  /* 0x0000001b14007986 */ /* 0x0001e2000c101904 */
[----:B------:R-:W-:Y:S05]  /*0cf0*/  @P0 EXIT ;  /* 0x000000000000094d */ /* 0x000fea0003800000 */
[C---:B------:R-:W-:Y:S01]  /*0d00*/  IADD3 R3, PT, PT, -R2.reuse, UR8, RZ ;  /* 0x0000000802037c10 */ /* 0x040fe2000fffe1ff */
[----:B------:R-:W-:Y:S01]  /*0d10*/  IMAD.WIDE.U32 R12, R2, R5, R12 ;  /* 0x00000005020c7225 */ /* 0x000fe200078e000c */
[----:B------:R-:W-:Y:S01]  /*0d20*/  IADD3 R0, PT, PT, R7, -UR8, R0 ;  /* 0x8000000807007c10 */ /* 0x000fe2000fffe000 */
[----:B------:R-:W1:Y:S01]  /*0d30*/  LDCU.64 UR6, c[0x0][0x380] ;  /* 0x00007000ff0677ac */ /* 0x000e620008000a00 */
[----:B------:R-:W-:Y:S01]  /*0d40*/  LOP3.LUT P1, R3, R3, 0x3, RZ, 0xc0, !PT ;  /* 0x0000000303037812 */ /* 0x000fe2000782c0ff */
[----:B------:R-:W-:Y:S01]  /*0d50*/  BSSY.RECONVERGENT B0, `(.L_x_15) ;  /* 0x0000019000007945 */ /* 0x000fe20003800200 */
[----:B------:R-:W-:Y:S01]  /*0d60*/  ISETP.GT.U32.AND P0, PT, R0, -0x4, PT ;  /* 0xfffffffc0000780c */ /* 0x000fe20003f04070 */
[----:B------:R-:W-:Y:S02]  /*0d70*/  IMAD R9, R2, R8, R13 ;  /* 0x0000000802097224 */ /* 0x000fe400078e020d */
[----:B------:R-:W-:-:S08]  /*0d80*/  IMAD.MOV.U32 R16, RZ, RZ, R12 ;  /* 0x000000ffff107224 */ /* 0x000fd000078e000c */
[----:B------:R-:W-:Y:S05]  /*0d90*/  @!P1 BRA `(.L_x_16) ;  /* 0x0000000000509947 */ /* 0x000fea0003800000 */
[----:B------:R-:W-:Y:S01]  /*0da0*/  IMAD.MOV R0, RZ, RZ, -R3 ;  /* 0x000000ffff007224 */ /* 0x000fe200078e0a03 */
[C---:B------:R-:W-:Y:S01]  /*0db0*/  SHF.L.U64.HI R7, R16.reuse, 0x2, R9 ;  /* 0x0000000210077819 */ /* 0x040fe20000010209 */
[----:B------:R-:W-:Y:S01]  /*0dc0*/  IMAD.SHL.U32 R14, R16, 0x4, RZ ;  /* 0x00000004100e7824 */ /* 0x000fe200078e00ff */
[----:B------:R-:W-:-:S07]  /*0dd0*/  SHF.L.U64.HI R18, R5, 0x2, R8 ;  /* 0x0000000205127819 */ /* 0x000fce0000010208 */
.L_x_17:
[----:B-1----:R-:W-:-:S04]  /*0de0*/  IADD3 R12, P1, PT, R14, UR6, RZ ;  /* 0x000000060e0c7c10 */ /* 0x002fc8000ff3e0ff */
[----:B------:R-:W-:-:S06]  /*0df0*/  IADD3.X R13, PT, PT, R7, UR7, RZ, P1, !PT ;  /* 0x00000007070d7c10 */ /* 0x000fcc0008ffe4ff */
[----:B--2---:R-:W2:Y:S01]  /*0e00*/  LDG.E.CONSTANT R13, desc[UR4][R12.64] ;  /* 0x000000040c0d7981 */ /* 0x004ea2000c1e9900 */
[----:B------:R-:W-:Y:S01]  /*0e10*/  IADD3 R10, P1, PT, R14, UR10, RZ ;  /* 0x0000000a0e0a7c10 */ /* 0x000fe2000ff3e0ff */
[----:B------:R-:W-:Y:S01]  /*0e20*/  VIADD R0, R0, 0x1 ;  /* 0x0000000100007836 */ /* 0x000fe20000000000 */
[----:B------:R-:W-:Y:S01]  /*0e30*/  IADD3 R16, P2, PT, R16, R5, RZ ;  /* 0x0000000510107210 */ /* 0x000fe20007f5e0ff */
[----:B------:R-:W-:Y:S01]  /*0e40*/  VIADD R2, R2, 0x1 ;  /* 0x0000000102027836 */ /* 0x000fe20000000000 */
[----:B------:R-:W-:Y:S02]  /*0e50*/  IADD3.X R11, PT, PT, R7, UR11, RZ, P1, !PT ;  /* 0x0000000b070b7c10 */ /* 0x000fe40008ffe4ff */
[----:B------:R-:W-:Y:S01]  /*0e60*/  ISETP.NE.AND P1, PT, R0, RZ, PT ;  /* 0x000000ff0000720c */ /* 0x000fe20003f25270 */
[----:B------:R-:W-:Y:S01]  /*0e70*/  IMAD.X R9, R8, 0x1, R9, P2 ;  /* 0x0000000108097824 */ /* 0x000fe200010e0609 */
[----:B------:R-:W-:-:S05]  /*0e80*/  LEA R14, P3, R5, R14, 0x2 ;  /* 0x0000000e050e7211 */ /* 0x000fca00078610ff */
[----:B------:R-:W-:Y:S02]  /*0e90*/  IMAD.X R7, R7, 0x1, R18, P3 ;  /* 0x0000000107077824 */ /* 0x000fe400018e0612 */
[----:B--2---:R-:W-:-:S04]  /*0ea0*/  FMUL R3, R13, R4 ;  /* 0x000000040d037220 */ /* 0x004fc80000400000 */
[----:B0-----:R-:W-:-:S05]  /*0eb0*/  FFMA R27, R6, R27, R3 ;  /* 0x0000001b061b7223 */ /* 0x001fca0000000003 */
[----:B------:R2:W-:Y:S01]  /*0ec0*/  STG.E desc[UR4][R10.64], R27 ;  /* 0x0000001b0a007986 */ /* 0x0005e2000c101904 */
[----:B------:R-:W-:Y:S05]  /*0ed0*/  @P1 BRA `(.L_x_17) ;  /* 0xfffffffc00c01947 */ /* 0x000fea000383ffff */
.L_x_16:
[----:B-1----:R-:W-:Y:S05]  /*0ee0*/  BSYNC.RECONVERGENT B0 ;  /* 0x0000000000007941 */ /* 0x002fea0003800200 */
.L_x_15:
[----:B------:R-:W-:Y:S05]  /*0ef0*/  @P0 EXIT ;  /* 0x000000000000094d */ /* 0x000fea0003800000 */
[----:B------:R-:W1:Y:S01]  /*0f00*/  LDC.64 R12, c[0x0][0x380] ;  /* 0x0000e000ff0c7b82 */ /* 0x000e620000000a00 */
[----:B------:R-:W3:Y:S01]  /*0f10*/  LDCU.64 UR6, c[0x0][0x380] ;  /* 0x00007000ff0677ac */ /* 0x000ee20008000a00 */
[----:B------:R-:W-:Y:S01]  /*0f20*/  SHF.L.U64.HI R3, R16, 0x2, R9 ;  /* 0x0000000210037819 */ /* 0x000fe20000010209 */
[C---:B------:R-:W-:Y:S01]  /*0f30*/  IMAD.SHL.U32 R9, R5.reuse, 0x4, RZ ;  /* 0x0000000405097824 */ /* 0x040fe200078e00ff */
[C-C-:B------:R-:W-:Y:S01]  /*0f40*/  SHF.L.U64.HI R24, R5.reuse, 0x2, R8.reuse ;  /* 0x0000000205187819 */ /* 0x140fe20000010208 */
[C---:B------:R-:W-:Y:S01]  /*0f50*/  IMAD.SHL.U32 R23, R5.reuse, 0x8, RZ ;  /* 0x0000000805177824 */ /* 0x040fe200078e00ff */
[C-C-:B------:R-:W-:Y:S01]  /*0f60*/  SHF.L.U64.HI R28, R5.reuse, 0x3, R8.reuse ;  /* 0x00000003051c7819 */ /* 0x140fe20000010208 */
[----:B------:R-:W-:Y:S01]  /*0f70*/  IMAD R17, R8, 0xc, RZ ;  /* 0x0000000c08117824 */ /* 0x000fe200078e02ff */
[----:B------:R-:W4:Y:S01]  /*0f80*/  LDC.64 R14, c[0x0][0x3a0] ;  /* 0x0000e800ff0e7b82 */ /* 0x000f220000000a00 */
[----:B--2---:R-:W-:Y:S01]  /*0f90*/  SHF.L.U64.HI R10, R5, 0x4, R8 ;  /* 0x00000004050a7819 */ /* 0x004fe20000010208 */
[----:B------:R-:W-:Y:S01]  /*0fa0*/  IMAD.SHL.U32 R0, R16, 0x4, RZ ;  /* 0x0000000410007824 */ /* 0x000fe200078e00ff */
[----:B---3--:R-:W-:-:S02]  /*0fb0*/  IADD3 R7, P0, PT, R9, UR6, RZ ;  /* 0x0000000609077c10 */ /* 0x008fc4000ff1e0ff */
[----:B------:R-:W-:Y:S02]  /*0fc0*/  IADD3 R11, P1, PT, R23, UR6, RZ ;  /* 0x00000006170b7c10 */ /* 0x000fe4000ff3e0ff */
[----:B------:R-:W-:Y:S01]  /*0fd0*/  IADD3 R9, P2, PT, R9, UR10, RZ ;  /* 0x0000000a09097c10 */ /* 0x000fe2000ff5e0ff */
[----:B-1----:R-:W-:Y:S01]  /*0fe0*/  IMAD.WIDE.U32 R12, R5, 0xc, R12 ;  /* 0x0000000c050c7825 */ /* 0x002fe200078e000c */
[----:B------:R-:W-:Y:S02]  /*0ff0*/  IADD3 R23, P3, PT, R23, UR10, RZ ;  /* 0x0000000a17177c10 */ /* 0x000fe4000ff7e0ff */
[----:B------:R-:W-:Y:S01]  /*1000*/  IADD3.X R22, PT, PT, R24, UR7, RZ, P0, !PT ;  /* 0x0000000718167c10 */ /* 0x000fe200087fe4ff */
[----:B------:R-:W-:Y:S01]  /*1010*/  IMAD.IADD R25, R17, 0x1, R13 ;  /* 0x0000000111197824 */ /* 0x000fe200078e020d */
[----:B------:R-:W-:Y:S02]  /*1020*/  IADD3.X R26, PT, PT, R28, UR7, RZ, P1, !PT ;  /* 0x000000071c1a7c10 */ /* 0x000fe40008ffe4ff */
[----:B------:R-:W-:Y:S01]  /*1030*/  IADD3.X R24, PT, PT, R24, UR11, RZ, P2, !PT ;  /* 0x0000000b18187c10 */ /* 0x000fe200097fe4ff */
[----:B----4-:R-:W-:Y:S01]  /*1040*/  IMAD.WIDE.U32 R14, R5, 0xc, R14 ;  /* 0x0000000c050e7825 */ /* 0x010fe200078e000e */
[----:B------:R-:W-:-:S03]  /*1050*/  IADD3.X R28, PT, PT, R28, UR11, RZ, P3, !PT ;  /* 0x0000000b1c1c7c10 */ /* 0x000fc60009ffe4ff */
[----:B------:R-:W-:-:S07]  /*1060*/  IMAD.IADD R8, R17, 0x1, R15 ;  /* 0x0000000111087824 */ /* 0x000fce00078e020f */
.L_x_18:
[----:B-1----:R-:W-:-:S04]  /*1070*/  IADD3 R18, P0, PT, R0, UR6, RZ ;  /* 0x0000000600127c10 */ /* 0x002fc8000ff1e0ff */
[----:B------:R-:W-:-:S06]  /*1080*/  IADD3.X R19, PT, PT, R3, UR7, RZ, P0, !PT ;  /* 0x0000000703137c10 */ /* 0x000fcc00087fe4ff */
[----:B------:R1:W2:Y:S01]  /*1090*/  LDG.E.CONSTANT R19, desc[UR4][R18.64] ;  /* 0x0000000412137981 */ /* 0x0002a2000c1e9900 */
[----:B0-----:R-:W-:-:S05]  /*10a0*/  IADD3 R20, P0, PT, R0, R7, RZ ;  /* 0x0000000700147210 */ /* 0x001fca0007f1e0ff */
[----:B------:R-:W-:-:S06]  /*10b0*/  IMAD.X R21, R3, 0x1, R22, P0 ;  /* 0x0000000103157824 */ /* 0x000fcc00000e0616 */
[----:B------:R-:W3:Y:S01]  /*10c0*/  LDG.E.CONSTANT R21, desc[UR4][R20.64] ;  /* 0x0000000414157981 */ /* 0x000ee2000c1e9900 */
[C---:B------:R-:W-:Y:S02]  /*10d0*/  IADD3 R16, P0, PT, R0.reuse, UR10, RZ ;  /* 0x0000000a00107c10 */ /* 0x040fe4000ff1e0ff */
[----:B-1----:R-:W-:Y:S01]  /*10e0*/  IADD3 R18, P1, PT, R0, R11, RZ ;  /* 0x0000000b00127210 */ /* 0x002fe20007f3e0ff */
[----:B--2---:R-:W-:-:S04]  /*10f0*/  FMUL R17, R19, R4 ;  /* 0x0000000413117220 */ /* 0x004fc80000400000 */
[C---:B------:R-:W-:Y:S02]  /*1100*/  IMAD.X R19, R3.reuse, 0x1, R26, P1 ;  /* 0x0000000103137824 */ /* 0x040fe400008e061a */
[----:B------:R-:W-:Y:S01]  /*1110*/  FFMA R29, R6, R27, R17 ;  /* 0x0000001b061d7223 */ /* 0x000fe20000000011 */
[----:B------:R-:W-:-:S03]  /*1120*/  IADD3.X R17, PT, PT, R3, UR11, RZ, P0, !PT ;  /* 0x0000000b03117c10 */ /* 0x000fc600087fe4ff */
[----:B------:R0:W2:Y:S04]  /*1130*/  LDG.E.CONSTANT R19, desc[UR4][R18.64] ;  /* 0x0000000412137981 */ /* 0x0000a8000c1e9900 */
[----:B------:R1:W-:Y:S01]  /*1140*/  STG.E desc[UR4][R16.64], R29 ;  /* 0x0000001d10007986 */ /* 0x0003e2000c101904 */
[----:B---3--:R-:W-:-:S04]  /*1150*/  FMUL R27, R21, R4 ;  /* 0x00000004151b7220 */ /* 0x008fc80000400000 */
[----:B------:R-:W-:Y:S01]  /*1160*/  FFMA R27, R6, R29, R27 ;  /* 0x0000001d061b7223 */ /* 0x000fe2000000001b */
[----:B-1----:R-:W-:-:S05]  /*1170*/  IADD3 R16, P0, PT, R0, R9, RZ ;  /* 0x0000000900107210 */ /* 0x002fca0007f1e0ff */
[----:B------:R-:W-:Y:S01]  /*1180*/  IMAD.X R17, R3, 0x1, R24, P0 ;  /* 0x0000000103117824 */ /* 0x000fe200000e0618 */
[----:B------:R-:W-:-:S04]  /*1190*/  IADD3 R20, P0, PT, R0, R12, RZ ;  /* 0x0000000c00147210 */ /* 0x000fc80007f1e0ff */
[----:B------:R1:W-:Y:S01]  /*11a0*/  STG.E desc[UR4][R16.64], R27 ;  /* 0x0000001b10007986 */ /* 0x0003e2000c101904 */
[----:B------:R-:W-:-:S06]  /*11b0*/  IMAD.X R21, R3, 0x1, R25, P0 ;  /* 0x0000000103157824 */ /* 0x000fcc00000e0619 */
[----:B------:R-:W3:Y:S01]  /*11c0*/  LDG.E.CONSTANT R21, desc[UR4][R20.64] ;  /* 0x0000000414157981 */ /* 0x000ee2000c1e9900 */
[----:B0-----:R-:W-:Y:S01]  /*11d0*/  IADD3 R18, P0, PT, R0, R23, RZ ;  /* 0x0000001700127210 */ /* 0x001fe20007f1e0ff */
[----:B------:R-:W-:Y:S02]  /*11e0*/  VIADD R2, R2, 0x4 ;  /* 0x0000000402027836 */ /* 0x000fe40000000000 */
[----:B--2---:R-:W-:Y:S02]  /*11f0*/  FMUL R29, R19, R4 ;  /* 0x00000004131d7220 */ /* 0x004fe40000400000 */
[----:B------:R-:W-:Y:S01]  /*1200*/  IMAD.X R19, R3, 0x1, R28, P0 ;  /* 0x0000000103137824 */ /* 0x000fe200000e061c */
[----:B-1----:R-:W-:Y:S01]  /*1210*/  IADD3 R16, P0, PT, R0, R14, RZ ;  /* 0x0000000e00107210 */ /* 0x002fe20007f1e0ff */
[----:B------:R-:W-:-:S04]  /*1220*/  FFMA R29, R6, R27, R29 ;  /* 0x0000001b061d7223 */ /* 0x000fc8000000001d */
[----:B------:R-:W-:Y:S01]  /*1230*/  IMAD.X R17, R3, 0x1, R8, P0 ;  /* 0x0000000103117824 */ /* 0x000fe200000e0608 */
[----:B------:R1:W-:Y:S01]  /*1240*/  STG.E desc[UR4][R18.64], R29 ;  /* 0x0000001d12007986 */ /* 0x0003e2000c101904 */
[----:B------:R-:W-:Y:S01]  /*1250*/  ISETP.GE.AND P0, PT, R2, UR8, PT ;  /* 0x0000000802007c0c */ /* 0x000fe2000bf06270 */
[----:B---3--:R-:W-:-:S04]  /*1260*/  FMUL R21, R21, R4 ;  /* 0x0000000415157220 */ /* 0x008fc80000400000 */
[----:B------:R-:W-:-:S05]  /*1270*/  FFMA R27, R6, R29, R21 ;  /* 0x0000001d061b7223 */ /* 0x000fca0000000015 */
[----:B------:R1:W-:Y:S01]  /*1280*/  STG.E desc[UR4][R16.64], R27 ;  /* 0x0000001b10007986 */ /* 0x0003e2000c101904 */
[----:B------:R-:W-:-:S05]  /*1290*/  LEA R0, P1, R5, R0, 0x4 ;  /* 0x0000000005007211 */ /* 0x000fca00078220ff */
[----:B------:R-:W-:Y:S01]  /*12a0*/  IMAD.X R3, R3, 0x1, R10, P1 ;  /* 0x0000000103037824 */ /* 0x000fe200008e060a */
[----:B------:R-:W-:Y:S07]  /*12b0*/  @!P0 BRA `(.L_x_18) ;  /* 0xfffffffc006c8947 */ /* 0x000fee000383ffff */
[----:B------:R-:W-:Y:S05]  /*12c0*/  EXIT ;  /* 0x000000000000794d */ /* 0x000fea0003800000 */
        .weak           $__internal_0_$__cuda_sm20_rcp_rn_f32_slowpath
        .type           $__internal_0_$__cuda_sm20_rcp_rn_f32_slowpath,@function
        .size           $__internal_0_$__cuda_sm20_rcp_rn_f32_slowpath,(.L_x_135 - $__internal_0_$__cuda_sm20_rcp_rn_f32_slowpath)
$__internal_0_$__cuda_sm20_rcp_rn_f32_slowpath:
[----:B------:R-:W-:-:S05]  /*12d0*/  IMAD.SHL.U32 R5, R4, 0x2, RZ ;  /* 0x0000000204057824 */ /* 0x000fca00078e00ff */
[----:B------:R-:W-:-:S04]  /*12e0*/  SHF.R.U32.HI R5, RZ, 0x18, R5 ;  /* 0x00000018ff057819 */ /* 0x000fc80000011605 */
[----:B------:R-:W-:-:S13]  /*12f0*/  ISETP.NE.U32.AND P0, PT, R5, RZ, PT ;  /* 0x000000ff0500720c */ /* 0x000fda0003f05070 */
[----:B------:R-:W-:Y:S05]  /*1300*/  @P0 BRA `(.L_x_19) ;  /* 0x00000000002c0947 */ /* 0x000fea0003800000 */
[----:B------:R-:W-:-:S05]  /*1310*/  IMAD.SHL.U32 R5, R4, 0x2, RZ ;  /* 0x0000000204057824 */ /* 0x000fca00078e00ff */
[----:B------:R-:W-:-:S13]  /*1320*/  ISETP.NE.AND P0, PT, R5, RZ, PT ;  /* 0x000000ff0500720c */ /* 0x000fda0003f05270 */
[----:B------:R2:W3:Y:S01]  /*1330*/  @!P0 MUFU.RCP R5, R4 ;  /* 0x0000000400058308 */ /* 0x0004e20000001000 */
[----:B------:R-:W-:Y:S05]  /*1340*/  @!P0 BRA `(.L_x_20) ;  /* 0x0000000000a48947 */ /* 0x000fea0003800000 */
[----:B------:R-:W-:-:S04]  /*1350*/  FFMA R7, R4, 1.84467440737095516160e+19, RZ ;  /* 0x5f80000004077823 */ /* 0x000fc800000000ff */
[----:B--2---:R-:W3:Y:S02]  /*1360*/  MUFU.RCP R4, R7 ;  /* 0x0000000700047308 */ /* 0x004ee40000001000 */
[----:B---3--:R-:W-:-:S04]  /*1370*/  FFMA R5, R7, R4, -1 ;  /* 0xbf80000007057423 */ /* 0x008fc80000000004 */
[----:B------:R-:W-:-:S04]  /*1380*/  FADD.FTZ R5, -R5, -RZ ;  /* 0x800000ff05057221 */ /* 0x000fc80000010100 */
[----:B------:R-:W-:-:S04]  /*1390*/  FFMA R4, R4, R5, R4 ;  /* 0x0000000504047223 */ /* 0x000fc80000000004 */
[----:B------:R-:W-:Y:S01]  /*13a0*/  FFMA R5, R4, 1.84467440737095516160e+19, RZ ;  /* 0x5f80000004057823 */ /* 0x000fe200000000ff */
[----:B------:R-:W-:Y:S06]  /*13b0*/  BRA `(.L_x_20) ;  /* 0x0000000000887947 */ /* 0x000fec0003800000 */
.L_x_19:
[----:B------:R-:W-:-:S05]  /*13c0*/  VIADD R7, R5, 0xffffff03 ;  /* 0xffffff0305077836 */ /* 0x000fca0000000000 */
[----:B------:R-:W-:-:S13]  /*13d0*/  ISETP.GT.U32.AND P0, PT, R7, 0x1, PT ;  /* 0x000000010700780c */ /* 0x000fda0003f04070 */
[----:B------:R-:W-:Y:S05]  /*13e0*/  @P0 BRA `(.L_x_21) ;  /* 0x0000000000780947 */ /* 0x000fea0003800000 */
[----:B------:R-:W-:Y:S01]  /*13f0*/  LOP3.LUT R8, R4, 0x7fffff, RZ, 0xc0, !PT ;  /* 0x007fffff04087812 */ /* 0x000fe200078ec0ff */
[----:B------:R-:W-:Y:S02]  /*1400*/  IMAD.MOV.U32 R14, RZ, RZ, 0x3 ;  /* 0x00000003ff0e7424 */ /* 0x000fe400078e00ff */
[----:B------:R-:W-:Y:S01]  /*1410*/  VIADD R5, R5, 0xffffff04 ;  /* 0xffffff0405057836 */ /* 0x000fe20000000000 */
[----:B------:R-:W-:Y:S02]  /*1420*/  LOP3.LUT R8, R8, 0x3f800000, RZ, 0xfc, !PT ;  /* 0x3f80000008087812 */ /* 0x000fe400078efcff */
[----:B------:R-:W-:Y:S02]  /*1430*/  SHF.L.U32 R15, R14, R7, RZ ;  /* 0x000000070e0f7219 */ /* 0x000fe400000006ff */
[----:B------:R-:W0:Y:S02]  /*1440*/  MUFU.RCP R9, R8 ;  /* 0x0000000800097308 */ /* 0x000e240000001000 */
[----:B0-----:R-:W-:-:S04]  /*1450*/  FFMA R10, R8, R9, -1 ;  /* 0xbf800000080a7423 */ /* 0x001fc80000000009 */
[----:B------:R-:W-:-:S04]  /*1460*/  FADD.FTZ R10, -R10, -RZ ;  /* 0x800000ff0a0a7221 */ /* 0x000fc80000010100 */
[CCC-:B------:R-:W-:Y:S01]  /*1470*/  FFMA.RM R11, R9.reuse, R10.reuse, R9.reuse ;  /* 0x0000000a090b7223 */ /* 0x1c0fe20000004009 */
[----:B------:R-:W-:-:S04]  /*1480*/  FFMA.RP R10, R9, R10, R9 ;  /* 0x0000000a090a7223 */ /* 0x000fc80000008009 */
[C---:B------:R-:W-:Y:S02]  /*1490*/  LOP3.LUT R9, R11.reuse, 0x7fffff, RZ, 0xc0, !PT ;  /* 0x007fffff0b097812 */ /* 0x040fe400078ec0ff */
[----:B------:R-:W-:Y:S02]  /*14a0*/  FSETP.NEU.FTZ.AND P0, PT, R11, R10, PT ;  /* 0x0000000a0b00720b */ /* 0x000fe40003f1d000 */
[----:B------:R-:W-:Y:S02]  /*14b0*/  LOP3.LUT R10, R9, 0x800000, RZ, 0xfc, !PT ;  /* 0x00800000090a7812 */ /* 0x000fe400078efcff */
[----:B------:R-:W-:Y:S02]  /*14c0*/  SEL R9, RZ, 0xffffffff, !P0 ;  /* 0xffffffffff097807 */ /* 0x000fe40004000000 */
[----:B------:R-:W-:Y:S02]  /*14d0*/  LOP3.LUT R8, R15, R10, RZ, 0xc0, !PT ;  /* 0x0000000a0f087212 */ /* 0x000fe400078ec0ff */
[----:B------:R-:W-:Y:S01]  /*14e0*/  SHF.R.U32.HI R5, RZ, R5, R10 ;  /* 0x00000005ff057219 */ /* 0x000fe2000001160a */
[----:B------:R-:W-:Y:S01]  /*14f0*/  IMAD.MOV R9, RZ, RZ, -R9 ;  /* 0x000000ffff097224 */ /* 0x000fe200078e0a09 */
[----:B------:R-:W-:-:S04]  /*1500*/  SHF.R.U32.HI R8, RZ, R7, R8 ;  /* 0x00000007ff087219 */ /* 0x000fc80000011608 */
[----:B------:R-:W-:Y:S02]  /*1510*/  LOP3.LUT P1, RZ, R9, R7, R10, 0xf8, !PT ;  /* 0x0000000709ff7212 */ /* 0x000fe4000782f80a */
[C---:B------:R-:W-:Y:S02]  /*1520*/  LOP3.LUT P0, RZ, R8.reuse, 0x1, RZ, 0xc0, !PT ;  /* 0x0000000108ff7812 */ /* 0x040fe4000780c0ff */
[----:B------:R-:W-:-:S04]  /*1530*/  LOP3.LUT P2, RZ, R8, 0x2, RZ, 0xc0, !PT ;  /* 0x0000000208ff7812 */ /* 0x000fc8000784c0ff */
[----:B------:R-:W-:Y:S02]  /*1540*/  PLOP3.LUT P0, PT, P0, P1, P2, 0xe0, 0x0 ;  /* 0x000000000000781c */ /* 0x000fe40000703c20 */
[----:B------:R-:W-:Y:S02]  /*1550*/  LOP3.LUT P1, RZ, R4, 0x7fffff, RZ, 0xc0, !PT ;  /* 0x007fffff04ff7812 */ /* 0x000fe4000782c0ff */
[----:B------:R-:W-:-:S05]  /*1560*/  SEL R7, RZ, 0x1, !P0 ;  /* 0x00000001ff077807 */ /* 0x000fca0004000000 */
[----:B------:R-:W-:-:S05]  /*1570*/  IMAD.MOV R7, RZ, RZ, -R7 ;  /* 0x000000ffff077224 */ /* 0x000fca00078e0a07 */
[----:B------:R-:W-:-:S13]  /*1580*/  ISETP.GE.AND P0, PT, R7, RZ, PT ;  /* 0x000000ff0700720c */ /* 0x000fda0003f06270 */
[----:B------:R-:W-:-:S04]  /*1590*/  @!P0 VIADD R5, R5, 0x1 ;  /* 0x0000000105058836 */ /* 0x000fc80000000000 */
[----:B------:R-:W-:-:S05]  /*15a0*/  @!P1 IMAD.SHL.U32 R5, R5, 0x2, RZ ;  /* 0x0000000205059824 */ /* 0x000fca00078e00ff */
[----:B------:R-:W-:Y:S01]  /*15b0*/  LOP3.LUT R5, R5, 0x80000000, R4, 0xf8, !PT ;  /* 0x8000000005057812 */ /* 0x000fe200078ef804 */
[----:B------:R-:W-:Y:S06]  /*15c0*/  BRA `(.L_x_20) ;  /* 0x0000000000047947 */ /* 0x000fec0003800000 */
.L_x_21:
[----:B------:R0:W1:Y:S02]  /*15d0*/  MUFU.RCP R5, R4 ;  /* 0x0000000400057308 */ /* 0x0000640000001000 */
.L_x_20:
[----:B------:R-:W-:-:S04]  /*15e0*/  IMAD.MOV.U32 R7, RZ, RZ, 0x0 ;  /* 0x00000000ff077424 */ /* 0x000fc800078e00ff */
[----:B0123--:R-:W-:Y:S05]  /*15f0*/  RET.REL.NODEC R6 `(smma_multi_series_one_param_f32) ;  /* 0xffffffe806807950 */ /* 0x00ffea0003c3ffff */
.L_x_22:
[----:B------:R-:W-:-:S00]  /*1600*/  BRA `(.L_x_22) ;  /* 0xfffffffc00fc7947 */ /* 0x000fc0000383ffff */
[----:B------:R-:W-:-:S00]  /*1610*/  NOP ;  /* 0x0000000000007918 */ /* 0x000fc00000000000 */
        /* <DEDUP_REMOVED lines=14> */
.L_x_135:


//--------------------- .text.smma_batch_warp_scan_f32 --------------------------
	.section	.text.smma_batch_warp_scan_f32,"ax",@progbits
	.align	128
        .global         smma_batch_warp_scan_f32
        .type           smma_batch_warp_scan_f32,@function
        .size           smma_batch_warp_scan_f32,(.L_x_137 - smma_batch_warp_scan_f32)
        .other          smma_batch_warp_scan_f32,@"STO_CUDA_ENTRY STV_DEFAULT"
smma_batch_warp_scan_f32:
.text.smma_batch_warp_scan_f32:
[----:B------:R-:W-:Y:S01]  /*0000*/  LDC R1, c[0x0][0x37c] ;  /* 0x0000df00ff017b82 */ /* 0x000fe20000000800 */
[----:B------:R-:W0:Y:S01]  /*0010*/  S2R R9, SR_CTAID.X ;  /* 0x0000000000097919 */ /* 0x000e220000002500 */
[----:B------:R-:W0:Y:S02]  /*0020*/  LDCU UR4, c[0x0][0x3a0] ;  /* 0x00007400ff0477ac */ /* 0x000e240008000800 */
[----:B0-----:R-:W-:-:S13]  /*0030*/  ISETP.GE.AND P0, PT, R9, UR4, PT ;  /* 0x0000000409007c0c */ /* 0x001fda000bf06270 */
[----:B------:R-:W-:Y:S05]  /*0040*/  @P0 EXIT ;  /* 0x000000000000094d */ /* 0x000fea0003800000 */
[----:B------:R-:W0:Y:S02]  /*0050*/  LDCU.64 UR10, c[0x0][0x398] ;  /* 0x00007300ff0a77ac */ /* 0x000e240008000a00 */
[----:B0-----:R-:W-:-:S05]  /*0060*/  IMAD.U32 R0, RZ, RZ, UR11 ;  /* 0x0000000bff007e24 */ /* 0x001fca000f8e00ff */
[----:B------:R-:W-:-:S04]  /*0070*/  ISETP.GE.AND P0, PT, R0, 0x1, PT ;  /* 0x000000010000780c */ /* 0x000fc80003f06270 */
[----:B------:R-:W-:-:S13]  /*0080*/  ISETP.GT.OR P0, PT, RZ, UR10, !P0 ;  /* 0x0000000aff007c0c */ /* 0x000fda000c704670 */
[----:B------:R-:W-:Y:S05]  /*0090*/  @P0 EXIT ;  /* 0x000000000000094d */ /* 0x000fea0003800000 */
[----:B------:R-:W0:Y:S01]  /*00a0*/  S2R R4, SR_TID.X ;  /* 0x0000000000047919 */ /* 0x000e220000002100 */
[----:B------:R-:W-:-:S04]  /*00b0*/  ISETP.LE.U32.AND P0, PT, R0, UR10, PT ;  /* 0x0000000a00007c0c */ /* 0x000fc8000bf03070 */
[----:B0-----:R-:W-:-:S13]  /*00c0*/  ISETP.GT.U32.OR P0, PT, R4, 0x1f, P0 ;  /* 0x0000001f0400780c */ /* 0x001fda0000704470 */
[----:B------:R-:W-:Y:S05]  /*00d0*/  @P0 EXIT ;  /* 0x000000000000094d */ /* 0x000fea0003800000 */
[----:B------:R-:W0:Y:S01]  /*00e0*/  LDC.64 R2, c[0x0][0x388] ;  /* 0x0000e200ff027b82 */ /* 0x000e220000000a00 */
[----:B------:R-:W1:Y:S01]  /*00f0*/  LDCU.64 UR6, c[0x0][0x358] ;  /* 0x00006b00ff0677ac */ /* 0x000e620008000a00 */
[----:B0-----:R-:W-:-:S05]  /*0100*/  IMAD.WIDE.U32 R2, R9, 0x4, R2 ;  /* 0x0000000409027825 */ /* 0x001fca00078e0002 */
[----:B-1----:R-:W2:Y:S02]  /*0110*/  LDG.E.CONSTANT R8, desc[UR6][R2.64] ;  /* 0x0000000602087981 */ /* 0x002ea4000c1e9900 */
[----:B--2---:R-:W-:-:S13]  /*0120*/  ISETP.GE.AND P0, PT, R8, 0x1, PT ;  /* 0x000000010800780c */ /* 0x004fda0003f06270 */
[----:B------:R-:W-:Y:S05]  /*0130*/  @!P0 EXIT ;  /* 0x000000000000894d */ /* 0x000fea0003800000 */
[----:B------:R-:W0:Y:S02]  /*0140*/  LDC.64 R6, c[0x0][0x390] ;  /* 0x0000e400ff067b82 */ /* 0x000e240000000a00 */
[----:B0-----:R-:W-:-:S06]  /*0150*/  IMAD.WIDE.U32 R6, R9, 0x4, R6 ;  /* 0x0000000409067825 */ /* 0x001fcc00078e0006 */
[----:B------:R-:W2:Y:S01]  /*0160*/  LDG.E.CONSTANT R6, desc[UR6][R6.64] ;  /* 0x0000000606067981 */ /* 0x000ea2000c1e9900 */
[----:B------:R-:W-:Y:S01]  /*0170*/  BSSY.RECONVERGENT B0, `(.L_x_23) ;  /* 0x0000051000007945 */ /* 0x000fe20003800200 */
[----:B--2---:R-:W-:-:S04]  /*0180*/  VIMNMX R3, PT, PT, R6, R0, PT ;  /* 0x0000000006037248 */ /* 0x004fc80003fe0100 */
[----:B------:R-:W-:-:S13]  /*0190*/  ISETP.GE.AND P0, PT, R4, R3, PT ;  /* 0x000000030400720c */ /* 0x000fda0003f06270 */
[----:B------:R-:W-:Y:S05]  /*01a0*/  @P0 BRA `(.L_x_24) ;  /* 0x0000000400340947 */ /* 0x000fea0003800000 */
[----:B------:R-:W-:Y:S01]  /*01b0*/  LOP3.LUT R2, RZ, R4, RZ, 0x33, !PT ;  /* 0x00000004ff027212 */ /* 0x000fe200078e33ff */
[----:B------:R-:W-:Y:S04]  /*01c0*/  BSSY.RECONVERGENT B1, `(.L_x_25) ;  /* 0x0000023000017945 */ /* 0x000fe80003800200 */
[----:B------:R-:W-:Y:S02]  /*01d0*/  IMAD.IADD R3, R3, 0x1, R2 ;  /* 0x0000000103037824 */ /* 0x000fe400078e0202 */
[----:B------:R-:W-:-:S03]  /*01e0*/  IMAD.MOV.U32 R2, RZ, RZ, R4 ;  /* 0x000000ffff027224 */ /* 0x000fc600078e0004 */
[C---:B------:R-:W-:Y:S02]  /*01f0*/  ISETP.GE.U32.AND P1, PT, R3.reuse, 0xe0, PT ;  /* 0x000000e00300780c */ /* 0x040fe40003f26070 */
[----:B------:R-:W-:-:S04]  /*0200*/  LEA.HI R12, R3, 0x1, RZ, 0x1b ;  /* 0x00000001030c7811 */ /* 0x000fc800078fd8ff */
[----:B------:R-:W-:-:S04]  /*0210*/  LOP3.LUT R16, R12, 0x7, RZ, 0xc0, !PT ;  /* 0x000000070c107812 */ /* 0x000fc800078ec0ff */
[----:B------:R-:W-:-:S03]  /*0220*/  ISETP.NE.AND P0, PT, R16, RZ, PT ;  /* 0x000000ff1000720c */ /* 0x000fc60003f05270 */
[----:B------:R-:W-:Y:S10]  /*0230*/  @!P1 BRA `(.L_x_26) ;  /* 0x00000000006c9947 */ /* 0x000ff40003800000 */
[----:B------:R-:W0:Y:S01]  /*0240*/  LDCU.64 UR4, c[0x0][0x3a8] ;  /* 0x00007500ff0477ac */ /* 0x000e220008000a00 */
[----:B------:R-:W-:Y:S01]  /*0250*/  IMAD.MOV.U32 R5, RZ, RZ, RZ ;  /* 0x000000ffff057224 */ /* 0x000fe200078e00ff */
[----:B------:R-:W-:Y:S01]  /*0260*/  LOP3.LUT R13, R12, 0xffffff8, RZ, 0xc0, !PT ;  /* 0x0ffffff80c0d7812 */ /* 0x000fe200078ec0ff */
[--C-:B------:R-:W-:Y:S02]  /*0270*/  IMAD.MOV.U32 R2, RZ, RZ, R4.reuse ;  /* 0x000000ffff027224 */ /* 0x100fe400078e0004 */
[----:B------:R-:W-:Y:S01]  /*0280*/  IMAD.WIDE.U32 R10, R9, R0, R4 ;  /* 0x00000000090a7225 */ /* 0x000fe200078e0004 */
[----:B------:R-:W-:-:S03]  /*0290*/  IADD3 R13, PT, PT, -R13, RZ, RZ ;  /* 0x000000ff0d0d7210 */ /* 0x000fc60007ffe1ff */
[----:B------:R-:W-:Y:S01]  /*02a0*/  IMAD.MOV.U32 R17, RZ, RZ, 0x7fffffff ;  /* 0x7fffffffff117424 */ /* 0x000fe200078e00ff */
[----:B0-----:R-:W-:-:S04]  /*02b0*/  LEA R14, P1, R10, UR4, 0x2 ;  /* 0x000000040a0e7c11 */ /* 0x001fc8000f8210ff */
[----:B------:R-:W-:Y:S02]  /*02c0*/  IADD3 R14, P2, PT, R14, 0x200, RZ ;  /* 0x000002000e0e7810 */ /* 0x000fe40007f5e0ff */
[----:B------:R-:W-:-:S05]  /*02d0*/  LEA.HI.X R10, R10, UR5, R11, 0x2, P1 ;  /* 0x000000050a0a7c11 */ /* 0x000fca00088f140b */
[----:B------:R-:W-:-:S07]  /*02e0*/  IMAD.X R15, RZ, RZ, R10, P2 ;  /* 0x000000ffff0f7224 */ /* 0x000fce00010e060a */
.L_x_27:
[----:B0-----:R-:W-:Y:S02]  /*02f0*/  IMAD.MOV.U32 R10, RZ, RZ, R14 ;  /* 0x000000ffff0a7224 */ /* 0x001fe400078e000e */
[----:B------:R-:W-:Y:S02]  /*0300*/  IMAD.MOV.U32 R11, RZ, RZ, R15 ;  /* 0x000000ffff0b7224 */ /* 0x000fe400078e000f */
[----:B------:R-:W-:Y:S01]  /*0310*/  VIADD R13, R13, 0x8 ;  /* 0x000000080d0d7836 */ /* 0x000fe20000000000 */
[----:B------:R-:W-:Y:S01]  /*0320*/  IADD3 R14, P2, PT, R10, 0x400, RZ ;  /* 0x000004000a0e7810 */ /* 0x000fe20007f5e0ff */
[----:B------:R-:W-:Y:S01]  /*0330*/  VIADD R2, R2, 0x100 ;  /* 0x0000010002027836 */ /* 0x000fe20000000000 */
[----:B------:R0:W-:Y:S02]  /*0340*/  STG.E desc[UR6][R10.64+-0x200], R17 ;  /* 0xfffe00110a007986 */ /* 0x0001e4000c101906 */
[----:B------:R-:W-:Y:S01]  /*0350*/  ISETP.NE.AND P1, PT, R13, RZ, PT ;  /* 0x000000ff0d00720c */ /* 0x000fe20003f25270 */
[----:B------:R-:W-:Y:S01]  /*0360*/  IMAD.X R15, RZ, RZ, R11, P2 ;  /* 0x000000ffff0f7224 */ /* 0x000fe200010e060b */
[----:B------:R0:W-:Y:S04]  /*0370*/  STG.E desc[UR6][R10.64+-0x180], R17 ;  /* 0xfffe80110a007986 */ /* 0x0001e8000c101906 */
[----:B------:R0:W-:Y:S04]  /*0380*/  STG.E desc[UR6][R10.64+-0x100], R17 ;  /* 0xffff00110a007986 */ /* 0x0001e8000c101906 */
[----:B------:R0:W-:Y:S04]  /*0390*/  STG.E desc[UR6][R10.64+-0x80], R17 ;  /* 0xffff80110a007986 */ /* 0x0001e8000c101906 */
[----:B------:R0:W-:Y:S04]  /*03a0*/  STG.E desc[UR6][R10.64], R17 ;  /* 0x000000110a007986 */ /* 0x0001e8000c101906 */
[----:B------:R0:W-:Y:S04]  /*03b0*/  STG.E desc[UR6][R10.64+0x80], R17 ;  /* 0x000080110a007986 */ /* 0x0001e8000c101906 */
[----:B------:R0:W-:Y:S04]  /*03c0*/  STG.E desc[UR6][R10.64+0x100], R17 ;  /* 0x000100110a007986 */ /* 0x0001e8000c101906 */
[----:B------:R0:W-:Y:S01]  /*03d0*/  STG.E desc[UR6][R10.64+0x180], R17 ;  /* 0x000180110a007986 */ /* 0x0001e2000c101906 */
[----:B------:R-:W-:Y:S05]  /*03e0*/  @P1 BRA `(.L_x_27) ;  /* 0xfffffffc00c01947 */ /* 0x000fea000383ffff */
.L_x_26:
[----:B------:R-:W-:Y:S05]  /*03f0*/  BSYNC.RECONVERGENT B1 ;  /* 0x0000000000017941 */ /* 0x000fea0003800200 */
.L_x_25:
[----:B------:R-:W-:Y:S05]  /*0400*/  @!P0 BRA `(.L_x_24) ;  /* 0x00000000009c8947 */ /* 0x000fea0003800000 */
[----:B------:R-:W-:Y:S01]  /*0410*/  ISETP.GE.U32.AND P0, PT, R16, 0x4, PT ;  /* 0x000000041000780c */ /* 0x000fe20003f06070 */
[----:B------:R-:W-:Y:S01]  /*0420*/  BSSY.RECONVERGENT B1, `(.L_x_28) ;  /* 0x000000f000017945 */ /* 0x000fe20003800200 */
[----:B------:R-:W-:-:S11]  /*0430*/  LOP3.LUT P1, R12, R12, 0x3, RZ, 0xc0, !PT ;  /* 0x000000030c0c7812 */ /* 0x000fd6000782c0ff */
[----:B------:R-:W-:Y:S05]  /*0440*/  @!P0 BRA `(.L_x_29) ;  /* 0x0000000000308947 */ /* 0x000fea0003800000 */
[----:B------:R-:W1:Y:S01]  /*0450*/  LDCU.64 UR4, c[0x0][0x3a8] ;  /* 0x00007500ff0477ac */ /* 0x000e620008000a00 */
[----:B0-----:R-:W-:Y:S01]  /*0460*/  MOV R10, R2 ;  /* 0x00000002000a7202 */ /* 0x001fe20000000f00 */
[----:B------:R-:W-:Y:S02]  /*0470*/  IMAD.MOV.U32 R11, RZ, RZ, RZ ;  /* 0x000000ffff0b7224 */ /* 0x000fe400078e00ff */
[----:B------:R-:W-:Y:S02]  /*0480*/  IMAD.MOV.U32 R13, RZ, RZ, 0x7fffffff ;  /* 0x7fffffffff0d7424 */ /* 0x000fe400078e00ff */
[----:B------:R-:W-:-:S04]  /*0490*/  IMAD.WIDE.U32 R14, R9, R0, R10 ;  /* 0x00000000090e7225 */ /* 0x000fc800078e000a */
[----:B------:R-:W-:Y:S01]  /*04a0*/  VIADD R2, R2, 0x80 ;  /* 0x0000008002027836 */ /* 0x000fe20000000000 */
[----:B-1----:R-:W-:-:S04]  /*04b0*/  LEA R10, P0, R14, UR4, 0x2 ;  /* 0x000000040e0a7c11 */ /* 0x002fc8000f8010ff */
[----:B------:R-:W-:-:S05]  /*04c0*/  LEA.HI.X R11, R14, UR5, R15, 0x2, P0 ;  /* 0x000000050e0b7c11 */ /* 0x000fca00080f140f */
[----:B------:R1:W-:Y:S04]  /*04d0*/  STG.E desc[UR6][R10.64], R13 ;  /* 0x0000000d0a007986 */ /* 0x0003e8000c101906 */
[----:B------:R1:W-:Y:S04]  /*04e0*/  STG.E desc[UR6][R10.64+0x80], R13 ;  /* 0x0000800d0a007986 */ /* 0x0003e8000c101906 */
[----:B------:R1:W-:Y:S04]  /*04f0*/  STG.E desc[UR6][R10.64+0x100], R13 ;  /* 0x0001000d0a007986 */ /* 0x0003e8000c101906 */
[----:B------:R1:W-:Y:S02]  /*0500*/  STG.E desc[UR6][R10.64+0x180], R13 ;  /* 0x0001800d0a007986 */ /* 0x0003e4000c101906 */
.L_x_29:
[----:B------:R-:W-:Y:S05]  /*0510*/  BSYNC.RECONVERGENT B1 ;  /* 0x0000000000017941 */ /* 0x000fea0003800200 */
.L_x_28:
[----:B------:R-:W-:Y:S05]  /*0520*/  @!P1 BRA `(.L_x_24) ;  /* 0x0000000000549947 */ /* 0x000fea0003800000 */
[----:B------:R-:W-:Y:S01]  /*0530*/  LOP3.LUT P0, RZ, R3, 0x20, RZ, 0xc0, !PT ;  /* 0x0000002003ff7812 */ /* 0x000fe2000780c0ff */
[----:B------:R-:W-:Y:S01]  /*0540*/  BSSY.RECONVERGENT B1, `(.L_x_30) ;  /* 0x000000d000017945 */ /* 0x000fe20003800200 */
[----:B------:R-:W-:-:S11]  /*0550*/  ISETP.NE.AND P1, PT, R12, 0x1, PT ;  /* 0x000000010c00780c */ /* 0x000fd60003f25270 */
[----:B01----:R-:W0:Y:S02]  /*0560*/  @!P0 LDC.64 R10, c[0x0][0x3a8] ;  /* 0x0000ea00ff0a8b82 */ /* 0x003e240000000a00 */
[----:B------:R-:W-:Y:S05]  /*0570*/  @!P1 BRA `(.L_x_31) ;  /* 0x0000000000249947 */ /* 0x000fea0003800000 */
[----:B------:R-:W1:Y:S01]  /*0580*/  LDCU.64 UR4, c[0x0][0x3a8] ;  /* 0x00007500ff0477ac */ /* 0x000e620008000a00 */
[----:B------:R-:W-:Y:S02]  /*0590*/  IMAD.MOV.U32 R3, RZ, RZ, RZ ;  /* 0x000000ffff037224 */ /* 0x000fe400078e00ff */
[----:B------:R-:W-:-:S04]  /*05a0*/  IMAD.WIDE.U32 R14, R9, R0, R2 ;  /* 0x00000000090e7225 */ /* 0x000fc800078e0002 */
[----:B------:R-:W-:Y:S02]  /*05b0*/  IMAD.MOV.U32 R3, RZ, RZ, 0x7fffffff ;  /* 0x7fffffffff037424 */ /* 0x000fe400078e00ff */
[----:B------:R-:W-:Y:S01]  /*05c0*/  VIADD R2, R2, 0x40 ;  /* 0x0000004002027836 */ /* 0x000fe20000000000 */
[----:B-1----:R-:W-:-:S04]  /*05d0*/  LEA R12, P1, R14, UR4, 0x2 ;  /* 0x000000040e0c7c11 */ /* 0x002fc8000f8210ff */
[----:B------:R-:W-:-:S05]  /*05e0*/  LEA.HI.X R13, R14, UR5, R15, 0x2, P1 ;  /* 0x000000050e0d7c11 */ /* 0x000fca00088f140f */
[----:B------:R1:W-:Y:S04]  /*05f0*/  STG.E desc[UR6][R12.64], R3 ;  /* 0x000000030c007986 */ /* 0x0003e8000c101906 */
[----:B------:R1:W-:Y:S02]  /*0600*/  STG.E desc[UR6][R12.64+0x80], R3 ;  /* 0x000080030c007986 */ /* 0x0003e4000c101906 */
.L_x_31:
[----:B------:R-:W-:Y:S05]  /*0610*/  BSYNC.RECONVERGENT B1 ;  /* 0x0000000000017941 */ /* 0x000fea0003800200 */
.L_x_30:
[----:B-1----:R-:W-:-:S03]  /*0620*/  @!P0 MOV R3, RZ ;  /* 0x000000ff00038202 */ /* 0x002fc60000000f00 */
[----:B------:R-:W-:-:S03]  /*0630*/  @!P0 IMAD.WIDE.U32 R2, R9, R0, R2 ;  /* 0x0000000009028225 */ /* 0x000fc600078e0002 */
[----:B0-----:R-:W-:-:S04]  /*0640*/  @!P0 LEA R10, P1, R2, R10, 0x2 ;  /* 0x0000000a020a8211 */ /* 0x001fc800078210ff */
[----:B------:R-:W-:Y:S01]  /*0650*/  @!P0 LEA.HI.X R11, R2, R11, R3, 0x2, P1 ;  /* 0x0000000b020b8211 */ /* 0x000fe200008f1403 */
[----:B------:R-:W-:-:S05]  /*0660*/  @!P0 IMAD.MOV.U32 R3, RZ, RZ, 0x7fffffff ;  /* 0x7fffffffff038424 */ /* 0x000fca00078e00ff */
[----:B------:R2:W-:Y:S03]  /*0670*/  @!P0 STG.E desc[UR6][R10.64], R3 ;  /* 0x000000030a008986 */ /* 0x0005e6000c101906 */
.L_x_24:
[----:B------:R-:W-:Y:S05]  /*0680*/  BSYNC.RECONVERGENT B0 ;  /* 0x0000000000007941 */ /* 0x000fea0003800200 */
.L_x_23:
[----:B------:R-:W-:-:S13]  /*0690*/  ISETP.GE.U32.AND P0, PT, R6, R0, PT ;  /* 0x000000000600720c */ /* 0x000fda0003f06070 */
[----:B------:R-:W-:Y:S05]  /*06a0*/  @P0 EXIT ;  /* 0x000000000000094d */ /* 0x000fea0003800000 */
[----:B------:R-:W-:Y:S01]  /*06b0*/  ISETP.NE.AND P0, PT, R4, RZ, PT ;  /* 0x000000ff0400720c */ /* 0x000fe20003f05270 */
[----:B------:R-:W-:Y:S01]  /*06c0*/  BSSY.RECONVERGENT B0, `(.L_x_32) ;  /* 0x000008d000007945 */ /* 0x000fe20003800200 */
[----:B------:R-:W-:-:S11]  /*06d0*/  IMAD.MOV.U32 R2, RZ, RZ, RZ ;  /* 0x000000ffff027224 */ /* 0x000fd600078e00ff */
[----:B------:R-:W-:Y:S05]  /*06e0*/  @P0 BRA `(.L_x_33) ;  /* 0x0000000800280947 */ /* 0x000fea0003800000 */
[C---:B------:R-:W-:Y:S01]  /*06f0*/  ISETP.GE.U32.AND P0, PT, R8.reuse, 0x10, PT ;  /* 0x000000100800780c */ /* 0x040fe20003f06070 */
[----:B012---:R-:W-:Y:S01]  /*0700*/  IMAD.MOV.U32 R11, RZ, RZ, RZ ;  /* 0x000000ffff0b7224 */ /* 0x007fe200078e00ff */
[----:B------:R-:W-:Y:S01]  /*0710*/  LOP3.LUT R27, R8, 0xf, RZ, 0xc0, !PT ;  /* 0x0000000f081b7812 */ /* 0x000fe200078ec0ff */
[----:B------:R-:W-:-:S03]  /*0720*/  IMAD.MOV.U32 R0, RZ, RZ, RZ ;  /* 0x000000ffff007224 */ /* 0x000fc600078e00ff */
[----:B------:R-:W-:-:S07]  /*0730*/  ISETP.NE.AND P1, PT, R27, RZ, PT ;  /* 0x000000ff1b00720c */ /* 0x000fce0003f25270 */
[----:B------:R-:W-:Y:S06]  /*0740*/  @!P0 BRA `(.L_x_34) ;  /* 0x0000000000b88947 */ /* 0x000fec0003800000 */
[----:B------:R-:W0:Y:S01]  /*0750*/  LDCU.64 UR4, c[0x0][0x380] ;  /* 0x00007000ff0477ac */ /* 0x000e220008000a00 */
[----:B------:R-:W-:Y:S01]  /*0760*/  LOP3.LUT R0, R8, 0x7ffffff0, RZ, 0xc0, !PT ;  /* 0x7ffffff008007812 */ /* 0x000fe200078ec0ff */
[----:B------:R-:W-:-:S04]  /*0770*/  IMAD.MOV.U32 R11, RZ, RZ, RZ ;  /* 0x000000ffff0b7224 */ /* 0x000fc800078e00ff */
[----:B------:R-:W-:Y:S01]  /*0780*/  IMAD.MOV R28, RZ, RZ, -R0 ;  /* 0x000000ffff1c7224 */ /* 0x000fe200078e0a00 */
[----:B0-----:R-:W-:-:S04]  /*0790*/  UIMAD.WIDE.U32 UR4, UR10, 0x4, UR4 ;  /* 0x000000040a0478a5 */ /* 0x001fc8000f8e0004 */
[----:B------:R-:W-:-:S04]  /*07a0*/  UIADD3 UR8, UP0, UPT, UR4, 0x20, URZ ;  /* 0x0000002004087890 */ /* 0x000fc8000ff1e0ff */
[----:B------:R-:W-:Y:S02]  /*07b0*/  UIADD3.X UR4, UPT, UPT, URZ, UR5, URZ, UP0, !UPT ;  /* 0x00000005ff047290 */ /* 0x000fe400087fe4ff */
[----:B------:R-:W-:-:S04]  /*07c0*/  MOV R2, UR8 ;  /* 0x0000000800027c02 */ /* 0x000fc80008000f00 */
[----:B------:R-:W-:-:S07]  /*07d0*/  IMAD.U32 R3, RZ, RZ, UR4 ;  /* 0x00000004ff037e24 */ /* 0x000fce000f8e00ff */
.L_x_35:
[----:B------:R-:W2:Y:S04]  /*07e0*/  LDG.E.CONSTANT R26, desc[UR6][R2.64+-0x20] ;  /* 0xffffe006021a7981 */ /* 0x000ea8000c1e9900 */
[----:B------:R-:W3:Y:S04]  /*07f0*/  LDG.E.CONSTANT R25, desc[UR6][R2.64+-0x1c] ;  /* 0xffffe40602197981 */ /* 0x000ee8000c1e9900 */
[----:B------:R-:W4:Y:S04]  /*0800*/  LDG.E.CONSTANT R24, desc[UR6][R2.64+-0x18] ;  /* 0xffffe80602187981 */ /* 0x000f28000c1e9900 */
[----:B------:R-:W5:Y:S04]  /*0810*/  LDG.E.CONSTANT R23, desc[UR6][R2.64+-0x14] ;  /* 0xffffec0602177981 */ /* 0x000f68000c1e9900 */
        /* <DEDUP_REMOVED lines=11> */
[----:B------:R0:W5:Y:S01]  /*08d0*/  LDG.E.CONSTANT R10, desc[UR6][R2.64+0x1c] ;  /* 0x00001c06020a7981 */ /* 0x000162000c1e9900 */
[----:B------:R-:W-:-:S05]  /*08e0*/  VIADD R28, R28, 0x10 ;  /* 0x000000101c1c7836 */ /* 0x000fca0000000000 */
[----:B------:R-:W-:Y:S02]  /*08f0*/  ISETP.NE.AND P0, PT, R28, RZ, PT ;  /* 0x000000ff1c00720c */ /* 0x000fe40003f05270 */
[----:B0-----:R-:W-:-:S05]  /*0900*/  IADD3 R2, P2, PT, R2, 0x40, RZ ;  /* 0x0000004002027810 */ /* 0x001fca0007f5e0ff */
[----:B------:R-:W-:Y:S02]  /*0910*/  IMAD.X R3, RZ, RZ, R3, P2 ;  /* 0x000000ffff037224 */ /* 0x000fe400010e0603 */
[----:B--2---:R-:W-:-:S04]  /*0920*/  FADD R26, R26, R11 ;  /* 0x0000000b1a1a7221 */ /* 0x004fc80000000000 */
[----:B---3--:R-:W-:-:S04]  /*0930*/  FADD R25, R26, R25 ;  /* 0x000000191a197221 */ /* 0x008fc80000000000 */
[----:B----4-:R-:W-:-:S04]  /*0940*/  FADD R24, R25, R24 ;  /* 0x0000001819187221 */ /* 0x010fc80000000000 */
[----:B-----5:R-:W-:-:S04]  /*0950*/  FADD R23, R24, R23 ;  /* 0x0000001718177221 */ /* 0x020fc80000000000 */
[----:B------:R-:W-:-:S04]  /*0960*/  FADD R22, R23, R22 ;  /* 0x0000001617167221 */ /* 0x000fc80000000000 */
        /* <DEDUP_REMOVED lines=10> */
[----:B------:R-:W-:Y:S01]  /*0a10*/  FADD R11, R13, R10 ;  /* 0x0000000a0d0b7221 */ /* 0x000fe20000000000 */
[----:B------:R-:W-:Y:S06]  /*0a20*/  @P0 BRA `(.L_x_35) ;  /* 0xfffffffc006c0947 */ /* 0x000fec000383ffff */
.L_x_34:
[----:B------:R-:W-:Y:S05]  /*0a30*/  @!P1 BRA `(.L_x_36) ;  /* 0x0000000000fc9947 */ /* 0x000fea0003800000 */
[----:B------:R-:W-:Y:S02]  /*0a40*/  ISETP.GE.U32.AND P0, PT, R27, 0x8, PT ;  /* 0x000000081b00780c */ /* 0x000fe40003f06070 */
[----:B------:R-:W-:-:S04]  /*0a50*/  LOP3.LUT R14, R8, 0x7, RZ, 0xc0, !PT ;  /* 0x00000007080e7812 */ /* 0x000fc800078ec0ff */
[----:B------:R-:W-:-:S07]  /*0a60*/  ISETP.NE.AND P1, PT, R14, RZ, PT ;  /* 0x000000ff0e00720c */ /* 0x000fce0003f25270 */
[----:B------:R-:W-:Y:S06]  /*0a70*/  @!P0 BRA `(.L_x_37) ;  /* 0x0000000000648947 */ /* 0x000fec0003800000 */
[----:B------:R-:W0:Y:S01]  /*0a80*/  LDC.64 R12, c[0x0][0x380] ;  /* 0x0000e000ff0c7b82 */ /* 0x000e220000000a00 */
[C---:B------:R-:W-:Y:S01]  /*0a90*/  IADD3 R10, P0, PT, R0.reuse, UR10, RZ ;  /* 0x0000000a000a7c10 */ /* 0x040fe2000ff1e0ff */
[----:B------:R-:W-:-:S04]  /*0aa0*/  VIADD R3, R0, UR10 ;  /* 0x0000000a00037c36 */ /* 0x000fc80008000000 */
[----:B------:R-:W-:Y:S02]  /*0ab0*/  IMAD.X R15, RZ, RZ, RZ, P0 ;  /* 0x000000ffff0f7224 */ /* 0x000fe400000e06ff */
[----:B------:R-:W1:Y:S01]  /*0ac0*/  LDC.64 R16, c[0x0][0x380] ;  /* 0x0000e000ff107b82 */ /* 0x000e620000000a00 */
[----:B0-----:R-:W-:-:S06]  /*0ad0*/  IMAD.WIDE.U32 R12, R3, 0x4, R12 ;  /* 0x00000004030c7825 */ /* 0x001fcc00078e000c */
[----:B------:R-:W2:Y:S01]  /*0ae0*/  LDG.E.CONSTANT R12, desc[UR6][R12.64] ;  /* 0x000000060c0c7981 */ /* 0x000ea2000c1e9900 */
[----:B-1----:R-:W-:-:S04]  /*0af0*/  LEA R2, P0, R10, R16, 0x2 ;  /* 0x000000100a027211 */ /* 0x002fc800078010ff */
[----:B------:R-:W-:-:S05]  /*0b00*/  LEA.HI.X R3, R10, R17, R15, 0x2, P0 ;  /* 0x000000110a037211 */ /* 0x000fca00000f140f */
[----:B------:R-:W3:Y:S04]  /*0b10*/  LDG.E.CONSTANT R10, desc[UR6][R2.64+0x4] ;  /* 0x00000406020a7981 */ /* 0x000ee8000c1e9900 */
[----:B------:R-:W4:Y:S04]  /*0b20*/  LDG.E.CONSTANT R15, desc[UR6][R2.64+0x8] ;  /* 0x00000806020f7981 */ /* 0x000f28000c1e9900 */
[----:B------:R-:W5:Y:S04]  /*0b30*/  LDG.E.CONSTANT R17, desc[UR6][R2.64+0xc] ;  /* 0x00000c0602117981 */ /* 0x000f68000c1e9900 */
[----:B------:R-:W5:Y:S04]  /*0b40*/  LDG.E.CONSTANT R19, desc[UR6][R2.64+0x10] ;  /* 0x0000100602137981 */ /* 0x000f68000c1e9900 */
[----:B------:R-:W5:Y:S04]  /*0b50*/  LDG.E.CONSTANT R21, desc[UR6][R2.64+0x14] ;  /* 0x0000140602157981 */ /* 0x000f68000c1e9900 */
[----:B------:R-:W5:Y:S04]  /*0b60*/  LDG.E.CONSTANT R23, desc[UR6][R2.64+0x18] ;  /* 0x0000180602177981 */ /* 0x000f68000c1e9900 */
[----:B------:R-:W5:Y:S01]  /*0b70*/  LDG.E.CONSTANT R25, desc[UR6][R2.64+0x1c] ;  /* 0x00001c0602197981 */ /* 0x000f62000c1e9900 */
[----:B------:R-:W-:Y:S01]  /*0b80*/  IADD3 R0, PT, PT, R0, 0x8, RZ ;  /* 0x0000000800007810 */ /* 0x000fe20007ffe0ff */
[----:B--2---:R-:W-:-:S04]  /*0b90*/  FADD R11, R11, R12 ;  /* 0x0000000c0b0b7221 */ /* 0x004fc80000000000 */
[----:B---3--:R-:W-:-:S04]  /*0ba0*/  FADD R10, R11, R10 ;  /* 0x0000000a0b0a7221 */ /* 0x008fc80000000000 */
[----:B----4-:R-:W-:-:S04]  /*0bb0*/  FADD R10, R10, R15 ;  /* 0x0000000f0a0a7221 */ /* 0x010fc80000000000 */
[----:B-----5:R-:W-:-:S04]  /*0bc0*/  FADD R10, R10, R17 ;  /* 0x000000110a0a7221 */ /* 0x020fc80000000000 */
[----:B------:R-:W-:-:S04]  /*0bd0*/  FADD R10, R10, R19 ;  /* 0x000000130a0a7221 */ /* 0x000fc80000000000 */
[----:B------:R-:W-:-:S04]  /*0be0*/  FADD R10, R10, R21 ;  /* 0x000000150a0a7221 */ /* 0x000fc80000000000 */
[----:B------:R-:W-:-:S04]  /*0bf0*/  FADD R10, R10, R23 ;  /* 0x000000170a0a7221 */ /* 0x000fc80000000000 */
[----:B------:R-:W-:-:S07]  /*0c00*/  FADD R11, R10, R25 ;  /* 0x000000190a0b7221 */ /* 0x000fce0000000000 */
.L_x_37:
        /* <DEDUP_REMOVED lines=16> */
[----:B------:R-:W5:Y:S01]  /*0d10*/  LDG.E.CONSTANT R18, desc[UR6][R2.64+0xc] ;  /* 0x00000c0602127981 */ /* 0x000f62000c1e9900 */
[----:B------:R-:W-:Y:S02]  /*0d20*/  VIADD R0, R0, 0x4 ;  /* 0x0000000400007836 */ /* 0x000fe40000000000 */
[----:B--2---:R-:W-:-:S04]  /*0d30*/  FADD R11, R11, R12 ;  /* 0x0000000c0b0b7221 */ /* 0x004fc80000000000 */
[----:B---3--:R-:W-:-:S04]  /*0d40*/  FADD R11, R11, R14 ;  /* 0x0000000e0b0b7221 */ /* 0x008fc80000000000 */
[----:B----4-:R-:W-:-:S04]  /*0d50*/  FADD R11, R11, R16 ;  /* 0x000000100b0b7221 */ /* 0x010fc80000000000 */
[----:B-----5:R-:W-:-:S07]  /*0d60*/  FADD R11, R11, R18 ;  /* 0x000000120b0b7221 */ /* 0x020fce0000000000 */
.L_x_38:
[----:B------:R-:W-:Y:S05]  /*0d70*/  @!P1 BRA `(.L_x_36) ;  /* 0x00000000002c9947 */ /* 0x000fea0003800000 */
[----:B------:R-:W0:Y:S01]  /*0d80*/  LDC.64 R2, c[0x0][0x380] ;  /* 0x0000e000ff027b82 */ /* 0x000e220000000a00 */
[----:B------:R-:W-:Y:S02]  /*0d90*/  VIADD R13, R0, UR10 ;  /* 0x0000000a000d7c36 */ /* 0x000fe40008000000 */
[----:B------:R-:W-:Y:S02]  /*0da0*/  IMAD.MOV R10, RZ, RZ, -R10 ;  /* 0x000000ffff0a7224 */ /* 0x000fe400078e0a0a */
[----:B0-----:R-:W-:-:S07]  /*0db0*/  IMAD.WIDE.U32 R2, R13, 0x4, R2 ;  /* 0x000000040d027825 */ /* 0x001fce00078e0002 */
.L_x_39:
[----:B------:R0:W2:Y:S01]  /*0dc0*/  LDG.E.CONSTANT R0, desc[UR6][R2.64] ;  /* 0x0000000602007981 */ /* 0x0000a2000c1e9900 */
[----:B------:R-:W-:-:S04]  /*0dd0*/  IADD3 R10, PT, PT, R10, 0x1, RZ ;  /* 0x000000010a0a7810 */ /* 0x000fc80007ffe0ff */
[----:B------:R-:W-:Y:S02]  /*0de0*/  ISETP.NE.AND P0, PT, R10, RZ, PT ;  /* 0x000000ff0a00720c */ /* 0x000fe40003f05270 */
[----:B0-----:R-:W-:-:S05]  /*0df0*/  IADD3 R2, P1, PT, R2, 0x4, RZ ;  /* 0x0000000402027810 */ /* 0x001fca0007f3e0ff */
[----:B------:R-:W-:Y:S02]  /*0e00*/  IMAD.X R3, RZ, RZ, R3, P1 ;  /* 0x000000ffff037224 */ /* 0x000fe400008e0603 */
[----:B--2---:R-:W-:-:S04]  /*0e10*/  FADD R11, R0, R11 ;  /* 0x0000000b000b7221 */ /* 0x004fc80000000000 */
[----:B------:R-:W-:Y:S05]  /*0e20*/  @P0 BRA `(.L_x_39) ;  /* 0xfffffffc00e40947 */ /* 0x000fea000383ffff */
.L_x_36:
[----:B------:R-:W-:-:S04]  /*0e30*/  I2FP.F32.U32 R12, R8 ;  /* 0x00000008000c7245 */ /* 0x000fc80000201000 */
[----:B------:R-:W0:Y:S08]  /*0e40*/  MUFU.RCP R3, R12 ;  /* 0x0000000c00037308 */ /* 0x000e300000001000 */
[----:B------:R-:W1:Y:S01]  /*0e50*/  FCHK P0, R11, R12 ;  /* 0x0000000c0b007302 */ /* 0x000e620000000000 */
[----:B0-----:R-:W-:-:S04]  /*0e60*/  FFMA R0, -R12, R3, 1 ;  /* 0x3f8000000c007423 */ /* 0x001fc80000000103 */
[----:B------:R-:W-:-:S04]  /*0e70*/  FFMA R0, R3, R0, R3 ;  /* 0x0000000003007223 */ /* 0x000fc80000000003 */
[----:B------:R-:W-:-:S04]  /*0e80*/  FFMA R3, R0, R11, RZ ;  /* 0x0000000b00037223 */ /* 0x000fc800000000ff */
[----:B------:R-:W-:-:S04]  /*0e90*/  FFMA R2, -R12, R3, R11 ;  /* 0x000000030c027223 */ /* 0x000fc8000000010b */
[----:B------:R-:W-:Y:S01]  /*0ea0*/  FFMA R13, R0, R2, R3 ;  /* 0x00000002000d7223 */ /* 0x000fe20000000003 */
[----:B-1----:R-:W-:Y:S06]  /*0eb0*/  @!P0 BRA `(.L_x_40) ;  /* 0x0000000000108947 */ /* 0x002fec0003800000 */
[----:B------:R-:W-:Y:S01]  /*0ec0*/  IMAD.MOV.U32 R3, RZ, RZ, R11 ;  /* 0x000000ffff037224 */ /* 0x000fe200078e000b */
[----:B------:R-:W-:-:S07]  /*0ed0*/  MOV R2, 0xef0 ;  /* 0x00000ef000027802 */ /* 0x000fce0000000f00 */
[----:B------:R-:W-:Y:S05]  /*0ee0*/  CALL.REL.NOINC `($__internal_2_$__cuda_sm3x_div_rn_noftz_f32_slowpath) ;  /* 0x0000001000147944 */ /* 0x000fea0003c00000 */
[----:B------:R-:W-:-:S07]  /*0ef0*/  IMAD.MOV.U32 R13, RZ, RZ, R0 ;  /* 0x000000ffff0d7224 */ /* 0x000fce00078e0000 */
.L_x_40:
[----:B------:R-:W0:Y:S01]  /*0f00*/  LDCU UR4, c[0x0][0x39c] ;  /* 0x00007380ff0477ac */ /* 0x000e220008000800 */
[----:B------:R-:W1:Y:S01]  /*0f10*/  LDC.64 R10, c[0x0][0x3a8] ;  /* 0x0000ea00ff0a7b82 */ /* 0x000e620000000a00 */
[----:B------:R-:W-:Y:S02]  /*0f20*/  IMAD.MOV.U32 R7, RZ, RZ, RZ ;  /* 0x000000ffff077224 */ /* 0x000fe400078e00ff */
[----:B0-----:R-:W-:-:S04]  /*0f30*/  IMAD.U32 R0, RZ, RZ, UR4 ;  /* 0x00000004ff007e24 */ /* 0x001fc8000f8e00ff */
[----:B------:R-:W-:-:S03]  /*0f40*/  IMAD.WIDE.U32 R2, R9, R0, R6 ;  /* 0x0000000009027225 */ /* 0x000fc600078e0006 */
[----:B-1----:R-:W-:-:S04]  /*0f50*/  LEA R10, P0, R2, R10, 0x2 ;  /* 0x0000000a020a7211 */ /* 0x002fc800078010ff */
[----:B------:R-:W-:Y:S02]  /*0f60*/  LEA.HI.X R11, R2, R11, R3, 0x2, P0 ;  /* 0x0000000b020b7211 */ /* 0x000fe400000f1403 */
[----:B------:R-:W-:-:S03]  /*0f70*/  MOV R2, R13 ;  /* 0x0000000d00027202 */ /* 0x000fc60000000f00 */
[----:B------:R3:W-:Y:S04]  /*0f80*/  STG.E desc[UR6][R10.64], R13 ;  /* 0x0000000d0a007986 */ /* 0x0007e8000c101906 */
.L_x_33:
[----:B------:R-:W-:Y:S05]  /*0f90*/  BSYNC.RECONVERGENT B0 ;  /* 0x0000000000007941 */ /* 0x000fea0003800200 */
.L_x_32:
[----:B--2---:R-:W-:Y:S01]  /*0fa0*/  VIADD R3, R6, 0x1 ;  /* 0x0000000106037836 */ /* 0x004fe20000000000 */
[----:B01-3--:R0:W1:Y:S04]  /*0fb0*/  SHFL.IDX PT, R10, R2, RZ, 0x1f ;  /* 0x00001fff020a7589 */ /* 0x00b06800000e0000 */
[----:B------:R-:W-:-:S13]  /*0fc0*/  ISETP.GE.U32.AND P0, PT, R3, R0, PT ;  /* 0x000000000300720c */ /* 0x000fda0003f06070 */
[----:B0-----:R-:W-:Y:S05]  /*0fd0*/  @P0 EXIT ;  /* 0x000000000000094d */ /* 0x001fea0003800000 */
[----:B------:R-:W-:-:S05]  /*0fe0*/  I2FP.F32.U32 R11, R8 ;  /* 0x00000008000b7245 */ /* 0x000fca0000201000 */
[----:B------:R-:W-:-:S05]  /*0ff0*/  VIADD R0, R11, 0x1800000 ;  /* 0x018000000b007836 */ /* 0x000fca0000000000 */
[----:B------:R-:W-:-:S04]  /*1000*/  LOP3.LUT R0, R0, 0x7f800000, RZ, 0xc0, !PT ;  /* 0x7f80000000007812 */ /* 0x000fc800078ec0ff */
[----:B------:R-:W-:-:S13]  /*1010*/  ISETP.GT.U32.AND P0, PT, R0, 0x1ffffff, PT ;  /* 0x01ffffff0000780c */ /* 0x000fda0003f04070 */
[----:B------:R-:W-:Y:S05]  /*1020*/  @P0 BRA `(.L_x_41) ;  /* 0x0000000000100947 */ /* 0x000fea0003800000 */
[----:B------:R-:W-:-:S07]  /*1030*/  MOV R2, 0x1050 ;  /* 0x0000105000027802 */ /* 0x000fce0000000f00 */
[----:B-1----:R-:W-:Y:S05]  /*1040*/  CALL.REL.NOINC `($__internal_1_$__cuda_sm20_rcp_rn_f32_slowpath) ;  /* 0x0000000800e87944 */ /* 0x002fea0003c00000 */
[----:B------:R-:W-:Y:S01]  /*1050*/  IMAD.MOV.U32 R0, RZ, RZ, R8 ;  /* 0x000000ffff007224 */ /* 0x000fe200078e0008 */
[----:B------:R-:W-:Y:S06]  /*1060*/  BRA `(.L_x_42) ;  /* 0x0000000000107947 */ /* 0x000fec0003800000 */
.L_x_41:
[----:B------:R-:W0:Y:S02]  /*1070*/  MUFU.RCP R2, R11 ;  /* 0x0000000b00027308 */ /* 0x000e240000001000 */
[----:B0-----:R-:W-:-:S04]  /*1080*/  FFMA R0, R11, R2, -1 ;  /* 0xbf8000000b007423 */ /* 0x001fc80000000002 */
[----:B------:R-:W-:-:S04]  /*1090*/  FADD.FTZ R0, -R0, -RZ ;  /* 0x800000ff00007221 */ /* 0x000fc80000010100 */
[----:B------:R-:W-:-:S07]  /*10a0*/  FFMA R0, R2, R0, R2 ;  /* 0x0000000002007223 */ /* 0x000fce0000000002 */
.L_x_42:
[----:B------:R-:W0:Y:S01]  /*10b0*/  LDC R2, c[0x0][0x39c] ;  /* 0x0000e700ff027b82 */ /* 0x000e220000000800 */
[----:B------:R-:W-:Y:S02]  /*10c0*/  VIADD R11, R6, 0x21 ;  /* 0x00000021060b7836 */ /* 0x000fe40000000000 */
[----:B------:R-:W-:-:S03]  /*10d0*/  FADD R14, -R0, 1 ;  /* 0x3f800000000e7421 */ /* 0x000fc60000000100 */
[----:B0-----:R-:W-:-:S04]  /*10e0*/  VIMNMX R13, PT, PT, R11, R2, !PT ;  /* 0x000000020b0d7248 */ /* 0x001fc80007fe0100 */
[----:B------:R-:W-:-:S04]  /*10f0*/  IADD3 R8, PT, PT, R13, -0x2, -R6 ;  /* 0xfffffffe0d087810 */ /* 0x000fc80007ffe806 */
[----:B------:R-:W-:-:S13]  /*1100*/  LOP3.LUT P0, RZ, R8, 0x20, RZ, 0xc0, !PT ;  /* 0x0000002008ff7812 */ /* 0x000fda000780c0ff */
[----:B------:R-:W-:Y:S05]  /*1110*/  @P0 BRA `(.L_x_43) ;  /* 0x0000000000e80947 */ /* 0x000fea0003800000 */
[----:B------:R-:W-:-:S05]  /*1120*/  IMAD.IADD R19, R3, 0x1, R4 ;  /* 0x0000000103137824 */ /* 0x000fca00078e0204 */
[----:B------:R-:W-:-:S13]  /*1130*/  ISETP.GE.U32.AND P0, PT, R19, R2, PT ;  /* 0x000000021300720c */ /* 0x000fda0003f06070 */
[----:B------:R-:W0:Y:S01]  /*1140*/  @!P0 LDC.64 R12, c[0x0][0x380] ;  /* 0x0000e000ff0c8b82 */ /* 0x000e220000000a00 */
[----:B------:R-:W-:-:S04]  /*1150*/  @!P0 IADD3 R15, P1, PT, R6, R4, RZ ;  /* 0x00000004060f8210 */ /* 0x000fc80007f3e0ff */
[----:B------:R-:W-:Y:S02]  /*1160*/  @!P0 IADD3.X R16, PT, PT, RZ, RZ, RZ, P1, !PT ;  /* 0x000000ffff108210 */ /* 0x000fe40000ffe4ff */
[----:B0-----:R-:W-:-:S04]  /*1170*/  @!P0 LEA R12, P1, R15, R12, 0x2 ;  /* 0x0000000c0f0c8211 */ /* 0x001fc800078210ff */
[----:B------:R-:W-:-:S06]  /*1180*/  @!P0 LEA.HI.X R13, R15, R13, R16, 0x2, P1 ;  /* 0x0000000d0f0d8211 */ /* 0x000fcc00008f1410 */
[----:B------:R-:W2:Y:S01]  /*1190*/  @!P0 LDG.E.CONSTANT R13, desc[UR6][R12.64+0x4] ;  /* 0x000004060c0d8981 */ /* 0x000ea2000c1e9900 */
[----:B------:R-:W-:Y:S01]  /*11a0*/  IMAD.MOV.U32 R17, RZ, RZ, RZ ;  /* 0x000000ffff117224 */ /* 0x000fe200078e00ff */
[-C--:B------:R-:W-:Y:S01]  /*11b0*/  ISETP.GE.U32.AND P1, PT, R19, R2.reuse, PT ;  /* 0x000000021300720c */ /* 0x080fe20003f26070 */
[----:B------:R-:W-:Y:S01]  /*11c0*/  IMAD.MOV R3, RZ, RZ, -R3 ;  /* 0x000000ffff037224 */ /* 0x000fe200078e0a03 */
[----:B------:R-:W-:Y:S01]  /*11d0*/  ISETP.NE.AND P2, PT, R4, RZ, PT ;  /* 0x000000ff0400720c */ /* 0x000fe20003f45270 */
[----:B------:R-:W-:Y:S01]  /*11e0*/  BSSY.RECONVERGENT B0, `(.L_x_44) ;  /* 0x000002b000007945 */ /* 0x000fe20003800200 */
[----:B------:R-:W-:Y:S02]  /*11f0*/  FSEL R18, R14, 1, !P1 ;  /* 0x3f8000000e127808 */ /* 0x000fe40004800000 */
[----:B------:R-:W-:Y:S02]  /*1200*/  ISETP.GE.U32.AND P1, PT, R4, 0x2, PT ;  /* 0x000000020400780c */ /* 0x000fe40003f26070 */
[----:B------:R-:W-:Y:S01]  /*1210*/  VIADDMNMX R3, R3, R2, 0x20, PT ;  /* 0x0000002003037446 */ /* 0x000fe20003800102 */
[----:B------:R-:W0:Y:S02]  /*1220*/  SHFL.UP PT, R15, R18, 0x1, RZ ;  /* 0x04200000120f7989 */ /* 0x000e2400000e00ff */
[----:B0-----:R-:W-:Y:S01]  /*1230*/  FSEL R15, R15, 1, P2 ;  /* 0x3f8000000f0f7808 */ /* 0x001fe20001000000 */
[----:B--2---:R-:W-:-:S04]  /*1240*/  @!P0 FMUL R17, R13, R0 ;  /* 0x000000000d118220 */ /* 0x004fc80000400000 */
[C---:B------:R-:W-:Y:S01]  /*1250*/  FMUL R13, R18.reuse, R15 ;  /* 0x0000000f120d7220 */ /* 0x040fe20000400000 */
[----:B------:R-:W0:Y:S04]  /*1260*/  SHFL.UP PT, R16, R17, 0x1, RZ ;  /* 0x0420000011107989 */ /* 0x000e2800000e00ff */
[----:B------:R-:W-:Y:S01]  /*1270*/  SHFL.UP PT, R12, R13, 0x2, RZ ;  /* 0x044000000d0c7989 */ /* 0x000fe200000e00ff */
[----:B0-----:R-:W-:-:S05]  /*1280*/  @P2 FFMA R17, R18, R16, R17 ;  /* 0x0000001012112223 */ /* 0x001fca0000000011 */
[----:B------:R-:W0:Y:S02]  /*1290*/  SHFL.UP PT, R16, R17, 0x2, RZ ;  /* 0x0440000011107989 */ /* 0x000e2400000e00ff */
[C---:B0-----:R-:W-:Y:S01]  /*12a0*/  FFMA R16, R13.reuse, R16, R17 ;  /* 0x000000100d107223 */ /* 0x041fe20000000011 */
[----:B------:R-:W-:-:S04]  /*12b0*/  @P1 FMUL R13, R13, R12 ;  /* 0x0000000c0d0d1220 */ /* 0x000fc80000400000 */
[----:B------:R-:W-:Y:S01]  /*12c0*/  FSEL R16, R17, R16, !P1 ;  /* 0x0000001011107208 */ /* 0x000fe20004800000 */
[----:B------:R-:W-:Y:S01]  /*12d0*/  SHFL.UP PT, R12, R13, 0x4, RZ ;  /* 0x048000000d0c7989 */ /* 0x000fe200000e00ff */
[----:B------:R-:W-:Y:S01]  /*12e0*/  ISETP.GE.U32.AND P1, PT, R4, 0x4, PT ;  /* 0x000000040400780c */ /* 0x000fe20003f26070 */
[----:B------:R-:W-:Y:S02]  /*12f0*/  VIADD R17, R3, 0xffffffff ;  /* 0xffffffff03117836 */ /* 0x000fe40000000000 */
[----:B------:R-:W0:Y:S02]  /*1300*/  SHFL.UP PT, R15, R16, 0x4, RZ ;  /* 0x04800000100f7989 */ /* 0x000e2400000e00ff */
[----:B0-----:R-:W-:-:S08]  /*1310*/  FFMA R15, R13, R15, R16 ;  /* 0x0000000f0d0f7223 */ /* 0x001fd00000000010 */
[----:B------:R-:W-:Y:S01]  /*1320*/  @P1 FMUL R13, R13, R12 ;  /* 0x0000000c0d0d1220 */ /* 0x000fe20000400000 */
[----:B------:R-:W-:-:S04]  /*1330*/  FSEL R18, R16, R15, !P1 ;  /* 0x0000000f10127208 */ /* 0x000fc80004800000 */
[----:B------:R-:W-:Y:S01]  /*1340*/  SHFL.UP PT, R12, R13, 0x8, RZ ;  /* 0x050000000d0c7989 */ /* 0x000fe200000e00ff */
[----:B------:R-:W-:-:S03]  /*1350*/  ISETP.GE.U32.AND P1, PT, R4, 0x8, PT ;  /* 0x000000080400780c */ /* 0x000fc60003f26070 */
        /* <DEDUP_REMOVED lines=9> */
[----:B------:R-:W-:-:S05]  /*13f0*/  FSEL R15, R16, R15, !P1 ;  /* 0x0000000f100f7208 */ /* 0x000fca0004800000 */
[----:B-1----:R-:W-:Y:S01]  /*1400*/  FFMA R10, R10, R13, R15 ;  /* 0x0000000d0a0a7223 */ /* 0x002fe2000000000f */
[----:B------:R-:W-:Y:S06]  /*1410*/  @P0 BRA `(.L_x_45) ;  /* 0x00000000001c0947 */ /* 0x000fec0003800000 */
[----:B------:R-:W0:Y:S01]  /*1420*/  LDCU.64 UR4, c[0x0][0x3a8] ;  /* 0x00007500ff0477ac */ /* 0x000e220008000a00 */
[----:B------:R-:W-:-:S05]  /*1430*/  IADD3 R6, P0, PT, R6, R4, RZ ;  /* 0x0000000406067210 */ /* 0x000fca0007f1e0ff */
[----:B------:R-:W-:Y:S02]  /*1440*/  IMAD.X R7, RZ, RZ, RZ, P0 ;  /* 0x000000ffff077224 */ /* 0x000fe400000e06ff */
[----:B------:R-:W-:-:S03]  /*1450*/  IMAD.WIDE.U32 R6, R9, R2, R6 ;  /* 0x0000000209067225 */ /* 0x000fc600078e0006 */
[----:B0-----:R-:W-:-:S04]  /*1460*/  LEA R12, P0, R6, UR4, 0x2 ;  /* 0x00000004060c7c11 */ /* 0x001fc8000f8010ff */
[----:B------:R-:W-:-:S05]  /*1470*/  LEA.HI.X R13, R6, UR5, R7, 0x2, P0 ;  /* 0x00000005060d7c11 */ /* 0x000fca00080f1407 */
[----:B------:R0:W-:Y:S04]  /*1480*/  STG.E desc[UR6][R12.64+0x4], R10 ;  /* 0x0000040a0c007986 */ /* 0x0001e8000c101906 */
.L_x_45:
[----:B------:R-:W-:Y:S05]  /*1490*/  BSYNC.RECONVERGENT B0 ;  /* 0x0000000000007941 */ /* 0x000fea0003800200 */
.L_x_44:
[----:B0-----:R0:W2:Y:S01]  /*14a0*/  SHFL.IDX PT, R10, R10, R17, 0x1f ;  /* 0x00001f110a0a7589 */ /* 0x0010a200000e0000 */
[----:B------:R-:W-:-:S07]  /*14b0*/  IMAD.MOV.U32 R3, RZ, RZ, R11 ;  /* 0x000000ffff037224 */ /* 0x000fce00078e000b */
.L_x_43:
[----:B------:R-:W-:-:S13]  /*14c0*/  ISETP.GE.U32.AND P0, PT, R8, 0x20, PT ;  /* 0x000000200800780c */ /* 0x000fda0003f06070 */
[----:B------:R-:W-:Y:S05]  /*14d0*/  @!P0 EXIT ;  /* 0x000000000000894d */ /* 0x000fea0003800000 */
[C---:B------:R-:W-:Y:S01]  /*14e0*/  IADD3 R6, PT, PT, -R3.reuse, R2, RZ ;  /* 0x0000000203067210 */ /* 0x040fe20007ffe1ff */
[----:B------:R-:W-:Y:S01]  /*14f0*/  VIADD R7, R3, 0x20 ;  /* 0x0000002003077836 */ /* 0x000fe20000000000 */
[----:B------:R-:W3:Y:S01]  /*1500*/  LDCU UR4, c[0x0][0x39c] ;  /* 0x00007380ff0477ac */ /* 0x000ee20008000800 */
[----:B------:R-:W-:Y:S01]  /*1510*/  IMAD.IADD R8, R4, 0x1, R3 ;  /* 0x0000000104087824 */ /* 0x000fe200078e0203 */
[----:B------:R-:W4:Y:S06]  /*1520*/  LDCU.64 UR8, c[0x0][0x3a8] ;  /* 0x00007500ff0877ac */ /* 0x000f2c0008000a00 */
.L_x_48:
[C---:B---3--:R-:W-:Y:S01]  /*1530*/  ISETP.GE.AND P1, PT, R8.reuse, UR4, PT ;  /* 0x0000000408007c0c */ /* 0x048fe2000bf26270 */
[----:B------:R-:W-:-:S05]  /*1540*/  VIADD R19, R8, 0x20 ;  /* 0x0000002008137836 */ /* 0x000fca0000000000 */
[----:B------:R-:W-:-:S07]  /*1550*/  ISETP.GE.AND P0, PT, R19, UR4, PT ;  /* 0x0000000413007c0c */ /* 0x000fce000bf06270 */
[----:B0-----:R-:W0:Y:S08]  /*1560*/  @!P1 LDC.64 R16, c[0x0][0x380] ;  /* 0x0000e000ff109b82 */ /* 0x001e300000000a00 */
[----:B------:R-:W3:Y:S01]  /*1570*/  @!P0 LDC.64 R2, c[0x0][0x380] ;  /* 0x0000e000ff028b82 */ /* 0x000ee20000000a00 */
[----:B0-----:R-:W-:-:S06]  /*1580*/  @!P1 IMAD.WIDE.U32 R16, R8, 0x4, R16 ;  /* 0x0000000408109825 */ /* 0x001fcc00078e0010 */
[----:B------:R-:W5:Y:S01]  /*1590*/  @!P1 LDG.E.CONSTANT R17, desc[UR6][R16.64] ;  /* 0x0000000610119981 */ /* 0x000f62000c1e9900 */
[----:B------:R-:W-:-:S05]  /*15a0*/  VIADD R11, R7, 0xffffffe0 ;  /* 0xffffffe0070b7836 */ /* 0x000fca0000000000 */
[----:B------:R-:W-:-:S05]  /*15b0*/  @!P0 IADD3 R13, P2, PT, R11, R4, RZ ;  /* 0x000000040b0d8210 */ /* 0x000fca0007f5e0ff */
[----:B------:R-:W-:Y:S01]  /*15c0*/  @!P0 IMAD.X R18, RZ, RZ, RZ, P2 ;  /* 0x000000ffff128224 */ /* 0x000fe200010e06ff */
[----:B---3--:R-:W-:-:S04]  /*15d0*/  @!P0 LEA R12, P2, R13, R2, 0x2 ;  /* 0x000000020d0c8211 */ /* 0x008fc800078410ff */
[----:B------:R-:W-:-:S06]  /*15e0*/  @!P0 LEA.HI.X R13, R13, R3, R18, 0x2, P2 ;  /* 0x000000030d0d8211 */ /* 0x000fcc00010f1412 */
[----:B------:R-:W3:Y:S01]  /*15f0*/  @!P0 LDG.E.CONSTANT R13, desc[UR6][R12.64+0x80] ;  /* 0x000080060c0d8981 */ /* 0x000ee2000c1e9900 */
[----:B------:R-:W-:Y:S01]  /*1600*/  HFMA2 R18, -RZ, RZ, 0, 0 ;  /* 0x00000000ff127431 */ /* 0x000fe200000001ff */
[----:B------:R-:W-:Y:S01]  /*1610*/  ISETP.GE.AND P3, PT, R8, UR4, PT ;  /* 0x0000000408007c0c */ /* 0x000fe2000bf66270 */
[----:B------:R-:W-:Y:S01]  /*1620*/  IMAD.MOV.U32 R3, RZ, RZ, RZ ;  /* 0x000000ffff037224 */ /* 0x000fe200078e00ff */
[----:B------:R-:W-:Y:S01]  /*1630*/  ISETP.NE.AND P2, PT, R4, RZ, PT ;  /* 0x000000ff0400720c */ /* 0x000fe20003f45270 */
[----:B------:R-:W-:Y:S01]  /*1640*/  BSSY.RECONVERGENT B0, `(.L_x_46) ;  /* 0x0000052000007945 */ /* 0x000fe20003800200 */
[----:B------:R-:W-:Y:S02]  /*1650*/  FSEL R21, R14, 1, !P3 ;  /* 0x3f8000000e157808 */ /* 0x000fe40005800000 */
[----:B------:R-:W-:-:S03]  /*1660*/  ISETP.GE.AND P3, PT, R19, UR4, PT ;  /* 0x0000000413007c0c */ /* 0x000fc6000bf66270 */
[----:B------:R-:W0:Y:S01]  /*1670*/  SHFL.UP PT, R2, R21, 0x1, RZ ;  /* 0x0420000015027989 */ /* 0x000e2200000e00ff */
[----:B------:R-:W-:Y:S02]  /*1680*/  FSEL R20, R14, 1, !P3 ;  /* 0x3f8000000e147808 */ /* 0x000fe40005800000 */
[----:B------:R-:W-:Y:S02]  /*1690*/  ISETP.GE.U32.AND P3, PT, R4, 0x2, PT ;  /* 0x000000020400780c */ /* 0x000fe40003f66070 */
[----:B0-----:R-:W-:Y:S01]  /*16a0*/  FSEL R2, R2, 1, P2 ;  /* 0x3f80000002027808 */ /* 0x001fe20001000000 */
[-C--:B-----5:R-:W-:Y:S02]  /*16b0*/  @!P1 FMUL R18, R17, R0.reuse ;  /* 0x0000000011129220 */ /* 0x0a0fe40000400000 */
[----:B------:R-:W0:Y:S04]  /*16c0*/  SHFL.UP PT, R17, R20, 0x1, RZ ;  /* 0x0420000014117989 */ /* 0x000e2800000e00ff */
[----:B------:R-:W5:Y:S01]  /*16d0*/  SHFL.UP PT, R15, R18, 0x1, RZ ;  /* 0x04200000120f7989 */ /* 0x000f6200000e00ff */
[----:B---3--:R-:W-:Y:S01]  /*16e0*/  @!P0 FMUL R3, R13, R0 ;  /* 0x000000000d038220 */ /* 0x008fe20000400000 */
[----:B------:R-:W-:Y:S01]  /*16f0*/  FMUL R13, R21, R2 ;  /* 0x00000002150d7220 */ /* 0x000fe20000400000 */
[----:B0-----:R-:W-:-:S03]  /*1700*/  FSEL R17, R17, 1, P2 ;  /* 0x3f80000011117808 */ /* 0x001fc60001000000 */
[----:B------:R-:W0:Y:S01]  /*1710*/  SHFL.UP PT, R16, R3, 0x1, RZ ;  /* 0x0420000003107989 */ /* 0x000e2200000e00ff */
[----:B-----5:R-:W-:-:S03]  /*1720*/  @P2 FFMA R18, R21, R15, R18 ;  /* 0x0000000f15122223 */ /* 0x020fc60000000012 */
[----:B------:R-:W-:Y:S04]  /*1730*/  SHFL.UP PT, R2, R13, 0x2, RZ ;  /* 0x044000000d027989 */ /* 0x000fe800000e00ff */
[----:B------:R-:W3:Y:S01]  /*1740*/  SHFL.UP PT, R12, R18, 0x2, RZ ;  /* 0x04400000120c7989 */ /* 0x000ee200000e00ff */
[----:B0-----:R-:W-:Y:S01]  /*1750*/  @P2 FFMA R3, R20, R16, R3 ;  /* 0x0000001014032223 */ /* 0x001fe20000000003 */
[----:B------:R-:W-:Y:S01]  /*1760*/  ISETP.GE.U32.AND P2, PT, R4, 0x4, PT ;  /* 0x000000040400780c */ /* 0x000fe20003f46070 */
[C---:B---3--:R-:W-:Y:S01]  /*1770*/  FFMA R12, R13.reuse, R12, R18 ;  /* 0x0000000c0d0c7223 */ /* 0x048fe20000000012 */
[----:B------:R-:W-:-:S04]  /*1780*/  @P3 FMUL R13, R13, R2 ;  /* 0x000000020d0d3220 */ /* 0x000fc80000400000 */
[----:B------:R-:W-:Y:S01]  /*1790*/  FSEL R16, R18, R12, !P3 ;  /* 0x0000000c12107208 */ /* 0x000fe20005800000 */
[----:B------:R-:W-:Y:S01]  /*17a0*/  SHFL.UP PT, R2, R13, 0x4, RZ ;  /* 0x048000000d027989 */ /* 0x000fe200000e00ff */
[----:B------:R-:W-:-:S03]  /*17b0*/  FMUL R12, R20, R17 ;  /* 0x00000011140c7220 */ /* 0x000fc60000400000 */
[----:B------:R-:W0:Y:S04]  /*17c0*/  SHFL.UP PT, R18, R3, 0x2, RZ ;  /* 0x0440000003127989 */ /* 0x000e2800000e00ff */
[----:B------:R-:W3:Y:S04]  /*17d0*/  SHFL.UP PT, R15, R16, 0x4, RZ ;  /* 0x04800000100f7989 */ /* 0x000ee800000e00ff */
[----:B------:R-:W5:Y:S01]  /*17e0*/  SHFL.UP PT, R17, R12, 0x2, RZ ;  /* 0x044000000c117989 */ /* 0x000f6200000e00ff */
[----:B0-----:R-:W-:Y:S01]  /*17f0*/  FFMA R18, R12, R18, R3 ;  /* 0x000000120c127223 */ /* 0x001fe20000000003 */
[----:B---3--:R-:W-:-:S04]  /*1800*/  FFMA R15, R13, R15, R16 ;  /* 0x0000000f0d0f7223 */ /* 0x008fc80000000010 */
[----:B------:R-:W-:Y:S01]  /*1810*/  FSEL R19, R3, R18, !P3 ;  /* 0x0000001203137208 */ /* 0x000fe20005800000 */
[----:B------:R-:W-:Y:S01]  /*1820*/  @P2 FMUL R13, R13, R2 ;  /* 0x000000020d0d2220 */ /* 0x000fe20000400000 */
[----:B-----5:R-:W-:Y:S01]  /*1830*/  @P3 FMUL R12, R12, R17 ;  /* 0x000000110c0c3220 */ /* 0x020fe20000400000 */
[----:B------:R-:W-:Y:S02]  /*1840*/  FSEL R18, R16, R15, !P2 ;  /* 0x0000000f10127208 */ /* 0x000fe40005000000 */
[----:B------:R-:W0:Y:S01]  /*1850*/  SHFL.UP PT, R16, R19, 0x4, RZ ;  /* 0x0480000013107989 */ /* 0x000e2200000e00ff */
[----:B------:R-:W-:-:S03]  /*1860*/  ISETP.GE.U32.AND P3, PT, R4, 0x8, PT ;  /* 0x000000080400780c */ /* 0x000fc60003f66070 */
[----:B------:R-:W3:Y:S04]  /*1870*/  SHFL.UP PT, R3, R18, 0x8, RZ ;  /* 0x0500000012037989 */ /* 0x000ee800000e00ff */
[----:B------:R-:W5:Y:S04]  /*1880*/  SHFL.UP PT, R2, R13, 0x8, RZ ;  /* 0x050000000d027989 */ /* 0x000f6800000e00ff */
[----:B-1----:R-:W1:Y:S01]  /*1890*/  SHFL.UP PT, R15, R12, 0x4, RZ ;  /* 0x048000000c0f7989 */ /* 0x002e6200000e00ff */
[----:B0-----:R-:W-:Y:S01]  /*18a0*/  FFMA R16, R12, R16, R19 ;  /* 0x000000100c107223 */ /* 0x001fe20000000013 */
[----:B---3--:R-:W-:-:S04]  /*18b0*/  FFMA R3, R13, R3, R18 ;  /* 0x000000030d037223 */ /* 0x008fc80000000012 */
[----:B------:R-:W-:Y:S01]  /*18c0*/  FSEL R17, R19, R16, !P2 ;  /* 0x0000001013117208 */ /* 0x000fe20005000000 */
[----:B-----5:R-:W-:Y:S01]  /*18d0*/  @P3 FMUL R13, R13, R2 ;  /* 0x000000020d0d3220 */ /* 0x020fe20000400000 */
[----:B------:R-:W-:-:S03]  /*18e0*/  FSEL R16, R18, R3, !P3 ;  /* 0x0000000312107208 */ /* 0x000fc60005800000 */
[----:B------:R-:W0:Y:S01]  /*18f0*/  SHFL.UP PT, R20, R17, 0x8, RZ ;  /* 0x0500000011147989 */ /* 0x000e2200000e00ff */
[----:B-1----:R-:W-:Y:S01]  /*1900*/  @P2 FMUL R12, R12, R15 ;  /* 0x0000000f0c0c2220 */ /* 0x002fe20000400000 */
[----:B------:R-:W-:Y:S02]  /*1910*/  ISETP.GE.U32.AND P2, PT, R4, 0x10, PT ;  /* 0x000000100400780c */ /* 0x000fe40003f46070 */
[----:B------:R-:W1:Y:S04]  /*1920*/  SHFL.UP PT, R3, R16, 0x10, RZ ;  /* 0x0600000010037989 */ /* 0x000e6800000e00ff */
[----:B------:R-:W3:Y:S04]  /*1930*/  SHFL.UP PT, R2, R13, 0x10, RZ ;  /* 0x060000000d027989 */ /* 0x000ee800000e00ff */
[----:B------:R-:W5:Y:S01]  /*1940*/  SHFL.UP PT, R19, R12, 0x8, RZ ;  /* 0x050000000c137989 */ /* 0x000f6200000e00ff */
[----:B0-----:R-:W-:Y:S01]  /*1950*/  FFMA R20, R12, R20, R17 ;  /* 0x000000140c147223 */ /* 0x001fe20000000011 */
[----:B-1----:R-:W-:-:S04]  /*1960*/  FFMA R3, R13, R3, R16 ;  /* 0x000000030d037223 */ /* 0x002fc80000000010 */
[----:B------:R-:W-:Y:S01]  /*1970*/  FSEL R15, R17, R20, !P3 ;  /* 0x00000014110f7208 */ /* 0x000fe20005800000 */
[----:B------:R-:W-:Y:S02]  /*1980*/  @!P1 IMAD.MOV.U32 R17, RZ, RZ, RZ ;  /* 0x000000ffff119224 */ /* 0x000fe400078e00ff */
[----:B---3--:R-:W-:Y:S01]  /*1990*/  @P2 FMUL R13, R13, R2 ;  /* 0x000000020d0d2220 */ /* 0x008fe20000400000 */
[----:B------:R-:W-:Y:S01]  /*19a0*/  FSEL R18, R16, R3, !P2 ;  /* 0x0000000310127208 */ /* 0x000fe20005000000 */
[----:B------:R-:W0:Y:S01]  /*19b0*/  SHFL.UP PT, R20, R15, 0x10, RZ ;  /* 0x060000000f147989 */ /* 0x000e2200000e00ff */
[----:B------:R-:W1:Y:S01]  /*19c0*/  @!P1 LDC.64 R2, c[0x0][0x3a8] ;  /* 0x0000ea00ff029b82 */ /* 0x000e620000000a00 */
[----:B------:R-:W-:Y:S01]  /*19d0*/  VIMNMX R16, PT, PT, R6, 0x20, PT ;  /* 0x0000002006107848 */ /* 0x000fe20003fe0100 */
[----:B-----5:R-:W-:Y:S01]  /*19e0*/  @P3 FMUL R12, R12, R19 ;  /* 0x000000130c0c3220 */ /* 0x020fe20000400000 */
[----:B--2---:R-:W-:Y:S01]  /*19f0*/  FFMA R21, R13, R10, R18 ;  /* 0x0000000a0d157223 */ /* 0x004fe20000000012 */
[----:B------:R-:W-:-:S02]  /*1a00*/  IMAD.MOV.U32 R19, RZ, RZ, 0x20 ;  /* 0x00000020ff137424 */ /* 0x000fc400078e00ff */
[----:B------:R-:W-:Y:S01]  /*1a10*/  VIADD R10, R16, 0xffffffff ;  /* 0xffffffff100a7836 */ /* 0x000fe20000000000 */
[----:B------:R-:W2:Y:S01]  /*1a20*/  SHFL.UP PT, R13, R12, 0x10, RZ ;  /* 0x060000000c0d7989 */ /* 0x000ea200000e00ff */
[----:B------:R-:W-:-:S04]  /*1a30*/  @!P1 IMAD.MOV.U32 R16, RZ, RZ, R8 ;  /* 0x000000ffff109224 */ /* 0x000fc800078e0008 */
[----:B------:R-:W-:Y:S01]  /*1a40*/  @!P1 IMAD.WIDE.U32 R16, R9, UR4, R16 ;  /* 0x0000000409109c25 */ /* 0x000fe2000f8e0010 */
[----:B------:R-:W3:Y:S03]  /*1a50*/  SHFL.IDX PT, R10, R21, R10, 0x1f ;  /* 0x00001f0a150a7589 */ /* 0x000ee600000e0000 */
[----:B0-----:R-:W-:Y:S01]  /*1a60*/  FFMA R20, R12, R20, R15 ;  /* 0x000000140c147223 */ /* 0x001fe2000000000f */
[----:B-1----:R-:W-:-:S04]  /*1a70*/  @!P1 LEA R2, P3, R16, R2, 0x2 ;  /* 0x0000000210029211 */ /* 0x002fc800078610ff */
[----:B------:R-:W-:Y:S02]  /*1a80*/  @!P1 LEA.HI.X R3, R16, R3, R17, 0x2, P3 ;  /* 0x0000000310039211 */ /* 0x000fe400018f1411 */
[----:B------:R-:W-:Y:S01]  /*1a90*/  FSEL R15, R15, R20, !P2 ;  /* 0x000000140f0f7208 */ /* 0x000fe20005000000 */
[----:B--2---:R-:W-:Y:S01]  /*1aa0*/  @P2 FMUL R12, R12, R13 ;  /* 0x0000000d0c0c2220 */ /* 0x004fe20000400000 */
[----:B------:R-:W-:Y:S01]  /*1ab0*/  VIADDMNMX R16, R6, -R19, 0x20, PT ;  /* 0x0000002006107446 */ /* 0x000fe20003800913 */
[----:B------:R0:W-:Y:S03]  /*1ac0*/  @!P1 STG.E desc[UR6][R2.64], R21 ;  /* 0x0000001502009986 */ /* 0x0001e6000c101906 */
[----:B------:R-:W-:Y:S01]  /*1ad0*/  IADD3 R16, PT, PT, R16, -0x1, RZ ;  /* 0xffffffff10107810 */ /* 0x000fe20007ffe0ff */
[----:B---3--:R-:W-:Y:S01]  /*1ae0*/  FFMA R15, R10, R12, R15 ;  /* 0x0000000c0a0f7223 */ /* 0x008fe2000000000f */
[----:B------:R-:W-:Y:S06]  /*1af0*/  @P0 BRA `(.L_x_47) ;  /* 0x0000000000180947 */ /* 0x000fec0003800000 */
[----:B0-----:R-:W-:-:S05]  /*1b00*/  IADD3 R2, P0, PT, R11, R4, RZ ;  /* 0x000000040b027210 */ /* 0x001fca0007f1e0ff */
[----:B------:R-:W-:Y:S02]  /*1b10*/  IMAD.X R3, RZ, RZ, RZ, P0 ;  /* 0x000000ffff037224 */ /* 0x000fe400000e06ff */
[----:B------:R-:W-:-:S03]  /*1b20*/  IMAD.WIDE.U32 R2, R9, UR4, R2 ;  /* 0x0000000409027c25 */ /* 0x000fc6000f8e0002 */
[----:B----4-:R-:W-:-:S04]  /*1b30*/  LEA R10, P0, R2, UR8, 0x2 ;  /* 0x00000008020a7c11 */ /* 0x010fc8000f8010ff */
[----:B------:R-:W-:-:S05]  /*1b40*/  LEA.HI.X R11, R2, UR9, R3, 0x2, P0 ;  /* 0x00000009020b7c11 */ /* 0x000fca00080f1403 */
[----:B------:R1:W-:Y:S04]  /*1b50*/  STG.E desc[UR6][R10.64+0x80], R15 ;  /* 0x0000800f0a007986 */ /* 0x0003e8000c101906 */
.L_x_47:
[----:B----4-:R-:W-:Y:S05]  /*1b60*/  BSYNC.RECONVERGENT B0 ;  /* 0x0000000000007941 */ /* 0x010fea0003800200 */
.L_x_46:
[C---:B0-----:R-:W-:Y:S01]  /*1b70*/  VIADD R2, R7.reuse, 0x20 ;  /* 0x0000002007027836 */ /* 0x041fe20000000000 */
[----:B-1----:R0:W1:Y:S01]  /*1b80*/  SHFL.IDX PT, R10, R15, R16, 0x1f ;  /* 0x00001f100f0a7589 */ /* 0x00206200000e0000 */
[----:B------:R-:W-:Y:S02]  /*1b90*/  VIADD R7, R7, 0x40 ;  /* 0x0000004007077836 */ /* 0x000fe40000000000 */
[----:B------:R-:W-:Y:S01]  /*1ba0*/  VIADD R6, R6, 0xffffffc0 ;  /* 0xffffffc006067836 */ /* 0x000fe20000000000 */
[----:B------:R-:W-:Y:S01]  /*1bb0*/  ISETP.GE.AND P0, PT, R2, UR4, PT ;  /* 0x0000000402007c0c */ /* 0x000fe2000bf06270 */
[----:B------:R-:W-:-:S12]  /*1bc0*/  VIADD R8, R8, 0x40 ;  /* 0x0000004008087836 */ /* 0x000fd80000000000 */
[----:B0-----:R-:W-:Y:S05]  /*1bd0*/  @!P0 BRA `(.L_x_48) ;  /* 0xfffffff800548947 */ /* 0x001fea000383ffff */
[----:B------:R-:W-:Y:S05]  /*1be0*/  EXIT ;  /* 0x000000000000794d */ /* 0x000fea0003800000 */
        .weak           $__internal_1_$__cuda_sm20_rcp_rn_f32_slowpath
        .type           $__internal_1_$__cuda_sm20_rcp_rn_f32_slowpath,@function
        .size           $__internal_1_$__cuda_sm20_rcp_rn_f32_slowpath,($__internal_2_$__cuda_sm3x_div_rn_noftz_f32_slowpath - $__internal_1_$__cuda_sm20_rcp_rn_f32_slowpath)
$__internal_1_$__cuda_sm20_rcp_rn_f32_slowpath:
[----:B------:R-:W-:-:S04]  /*1bf0*/  SHF.L.U32 R0, R11, 0x1, RZ ;  /* 0x000000010b007819 */ /* 0x000fc800000006ff */
[----:B------:R-:W-:Y:S01]  /*1c00*/  SHF.R.U32.HI R8, RZ, 0x18, R0 ;  /* 0x00000018ff087819 */ /* 0x000fe20000011600 */
[----:B------:R-:W-:-:S03]  /*1c10*/  IMAD.MOV.U32 R0, RZ, RZ, R11 ;  /* 0x000000ffff007224 */ /* 0x000fc600078e000b */
[----:B------:R-:W-:-:S13]  /*1c20*/  ISETP.NE.U32.AND P0, PT, R8, RZ, PT ;  /* 0x000000ff0800720c */ /* 0x000fda0003f05070 */
[----:B------:R-:W-:Y:S05]  /*1c30*/  @P0 BRA `(.L_x_49) ;  /* 0x00000000002c0947 */ /* 0x000fea0003800000 */
[----:B------:R-:W-:-:S05]  /*1c40*/  IMAD.SHL.U32 R8, R0, 0x2, RZ ;  /* 0x0000000200087824 */ /* 0x000fca00078e00ff */
[----:B------:R-:W-:-:S13]  /*1c50*/  ISETP.NE.AND P0, PT, R8, RZ, PT ;  /* 0x000000ff0800720c */ /* 0x000fda0003f05270 */
[----:B------:R0:W1:Y:S01]  /*1c60*/  @!P0 MUFU.RCP R8, R0 ;  /* 0x0000000000088308 */ /* 0x0000620000001000 */
[----:B------:R-:W-:Y:S05]  /*1c70*/  @!P0 BRA `(.L_x_50) ;  /* 0x0000000000a48947 */ /* 0x000fea0003800000 */
[----:B------:R-:W-:-:S04]  /*1c80*/  FFMA R11, R0, 1.84467440737095516160e+19, RZ ;  /* 0x5f800000000b7823 */ /* 0x000fc800000000ff */
[----:B0-----:R-:W1:Y:S02]  /*1c90*/  MUFU.RCP R0, R11 ;  /* 0x0000000b00007308 */ /* 0x001e640000001000 */
[----:B-1----:R-:W-:-:S04]  /*1ca0*/  FFMA R8, R11, R0, -1 ;  /* 0xbf8000000b087423 */ /* 0x002fc80000000000 */
[----:B------:R-:W-:-:S04]  /*1cb0*/  FADD.FTZ R13, -R8, -RZ ;  /* 0x800000ff080d7221 */ /* 0x000fc80000010100 */
[----:B------:R-:W-:-:S04]  /*1cc0*/  FFMA R0, R0, R13, R0 ;  /* 0x0000000d00007223 */ /* 0x000fc80000000000 */
[----:B------:R-:W-:Y:S01]  /*1cd0*/  FFMA R8, R0, 1.84467440737095516160e+19, RZ ;  /* 0x5f80000000087823 */ /* 0x000fe200000000ff */
[----:B------:R-:W-:Y:S06]  /*1ce0*/  BRA `(.L_x_50) ;  /* 0x0000000000887947 */ /* 0x000fec0003800000 */
.L_x_49:
[----:B------:R-:W-:-:S05]  /*1cf0*/  VIADD R11, R8, 0xffffff03 ;  /* 0xffffff03080b7836 */ /* 0x000fca0000000000 */
[----:B------:R-:W-:-:S13]  /*1d00*/  ISETP.GT.U32.AND P0, PT, R11, 0x1, PT ;  /* 0x000000010b00780c */ /* 0x000fda0003f04070 */
[----:B------:R-:W-:Y:S05]  /*1d10*/  @P0 BRA `(.L_x_51) ;  /* 0x0000000000780947 */ /* 0x000fea0003800000 */
[----:B------:R-:W-:Y:S01]  /*1d20*/  LOP3.LUT R12, R0, 0x7fffff, RZ, 0xc0, !PT ;  /* 0x007fffff000c7812 */ /* 0x000fe200078ec0ff */
[----:B------:R-:W-:-:S03]  /*1d30*/  IMAD.MOV.U32 R16, RZ, RZ, 0x3 ;  /* 0x00000003ff107424 */ /* 0x000fc600078e00ff */
        /* <DEDUP_REMOVED lines=11> */
[----:B------:R-:W-:-:S03]  /*1df0*/  LOP3.LUT R12, R17, R14, RZ, 0xc0, !PT ;  /* 0x0000000e110c7212 */ /* 0x000fc600078ec0ff */
[----:B------:R-:W-:Y:S01]  /*1e00*/  IMAD.MOV R13, RZ, RZ, -R13 ;  /* 0x000000ffff0d7224 */ /* 0x000fe200078e0a0d */
[----:B------:R-:W-:-:S04]  /*1e10*/  SHF.R.U32.HI R12, RZ, R11, R12 ;  /* 0x0000000bff0c7219 */ /* 0x000fc8000001160c */
[----:B------:R-:W-:Y:S02]  /*1e20*/  LOP3.LUT P1, RZ, R13, R11, R14, 0xf8, !PT ;  /* 0x0000000b0dff7212 */ /* 0x000fe4000782f80e */
[C---:B------:R-:W-:Y:S02]  /*1e30*/  LOP3.LUT P0, RZ, R12.reuse, 0x1, RZ, 0xc0, !PT ;  /* 0x000000010cff7812 */ /* 0x040fe4000780c0ff */
[----:B------:R-:W-:-:S04]  /*1e40*/  LOP3.LUT P2, RZ, R12, 0x2, RZ, 0xc0, !PT ;  /* 0x000000020cff7812 */ /* 0x000fc8000784c0ff */
[----:B------:R-:W-:Y:S02]  /*1e50*/  PLOP3.LUT P0, PT, P0, P1, P2, 0xe0, 0x0 ;  /* 0x000000000000781c */ /* 0x000fe40000703c20 */
[----:B------:R-:W-:Y:S02]  /*1e60*/  LOP3.LUT P1, RZ, R0, 0x7fffff, RZ, 0xc0, !PT ;  /* 0x007fffff00ff7812 */ /* 0x000fe4000782c0ff */
[----:B------:R-:W-:-:S04]  /*1e70*/  SEL R11, RZ, 0x1, !P0 ;  /* 0x00000001ff0b7807 */ /* 0x000fc80004000000 */
[----:B------:R-:W-:-:S04]  /*1e80*/  IADD3 R11, PT, PT, -R11, RZ, RZ ;  /* 0x000000ff0b0b7210 */ /* 0x000fc80007ffe1ff */
[----:B------:R-:W-:Y:S01]  /*1e90*/  ISETP.GE.AND P0, PT, R11, RZ, PT ;  /* 0x000000ff0b00720c */ /* 0x000fe20003f06270 */
[----:B------:R-:W-:-:S05]  /*1ea0*/  VIADD R11, R8, 0xffffff04 ;  /* 0xffffff04080b7836 */ /* 0x000fca0000000000 */
[----:B------:R-:W-:-:S07]  /*1eb0*/  SHF.R.U32.HI R11, RZ, R11, R14 ;  /* 0x0000000bff0b7219 */ /* 0x000fce000001160e */
[----:B------:R-:W-:-:S04]  /*1ec0*/  @!P0 VIADD R11, R11, 0x1 ;  /* 0x000000010b0b8836 */ /* 0x000fc80000000000 */
[----:B------:R-:W-:-:S05]  /*1ed0*/  @!P1 IMAD.SHL.U32 R11, R11, 0x2, RZ ;  /* 0x000000020b0b9824 */ /* 0x000fca00078e00ff */
[----:B------:R-:W-:Y:S01]  /*1ee0*/  LOP3.LUT R8, R11, 0x80000000, R0, 0xf8, !PT ;  /* 0x800000000b087812 */ /* 0x000fe200078ef800 */
[----:B------:R-:W-:Y:S06]  /*1ef0*/  BRA `(.L_x_50) ;  /* 0x0000000000047947 */ /* 0x000fec0003800000 */
.L_x_51:
[----:B------:R2:W3:Y:S02]  /*1f00*/  MUFU.RCP R8, R0 ;  /* 0x0000000000087308 */ /* 0x0004e40000001000 */
.L_x_50:
[----:B------:R-:W-:Y:S02]  /*1f10*/  IMAD.MOV.U32 R12, RZ, RZ, R2 ;  /* 0x000000ffff0c7224 */ /* 0x000fe400078e0002 */
[----:B------:R-:W-:-:S04]  /*1f20*/  IMAD.MOV.U32 R13, RZ, RZ, 0x0 ;  /* 0x00000000ff0d7424 */ /* 0x000fc800078e00ff */
[----:B0123--:R-:W-:Y:S05]  /*1f30*/  RET.REL.NODEC R12 `(smma_batch_warp_scan_f32) ;  /* 0xffffffe00c307950 */ /* 0x00ffea0003c3ffff */
        .weak           $__internal_2_$__cuda_sm3x_div_rn_noftz_f32_slowpath
        .type           $__internal_2_$__cuda_sm3x_div_rn_noftz_f32_slowpath,@function
        .size           $__internal_2_$__cuda_sm3x_div_rn_noftz_f32_slowpath,(.L_x_137 - $__internal_2_$__cuda_sm3x_div_rn_noftz_f32_slowpath)
$__internal_2_$__cuda_sm3x_div_rn_noftz_f32_slowpath:
[----:B------:R-:W-:Y:S02]  /*1f40*/  SHF.R.U32.HI R11, RZ, 0x17, R12 ;  /* 0x00000017ff0b7819 */ /* 0x000fe4000001160c */
[----:B------:R-:W-:Y:S02]  /*1f50*/  SHF.R.U32.HI R0, RZ, 0x17, R3 ;  /* 0x00000017ff007819 */ /* 0x000fe40000011603 */
[----:B------:R-:W-:Y:S02]  /*1f60*/  LOP3.LUT R11, R11, 0xff, RZ, 0xc0, !PT ;  /* 0x000000ff0b0b7812 */ /* 0x000fe400078ec0ff */
[----:B------:R-:W-:Y:S02]  /*1f70*/  LOP3.LUT R16, R0, 0xff, RZ, 0xc0, !PT ;  /* 0x000000ff00107812 */ /* 0x000fe400078ec0ff */
[----:B------:R-:W-:-:S03]  /*1f80*/  IADD3 R13, PT, PT, R11, -0x1, RZ ;  /* 0xffffffff0b0d7810 */ /* 0x000fc60007ffe0ff */
[----:B------:R-:W-:Y:S01]  /*1f90*/  VIADD R14, R16, 0xffffffff ;  /* 0xffffffff100e7836 */ /* 0x000fe20000000000 */
[----:B------:R-:W-:-:S04]  /*1fa0*/  ISETP.GT.U32.AND P0, PT, R13, 0xfd, PT ;  /* 0x000000fd0d00780c */ /* 0x000fc80003f04070 */
[----:B------:R-:W-:-:S13]  /*1fb0*/  ISETP.GT.U32.OR P0, PT, R14, 0xfd, P0 ;  /* 0x000000fd0e00780c */ /* 0x000fda0000704470 */
[----:B------:R-:W-:Y:S01]  /*1fc0*/  @!P0 IMAD.MOV.U32 R10, RZ, RZ, RZ ;  /* 0x000000ffff0a8224 */ /* 0x000fe200078e00ff */
[----:B------:R-:W-:Y:S06]  /*1fd0*/  @!P0 BRA `(.L_x_52) ;  /* 0x0000000000608947 */ /* 0x000fec0003800000 */
[----:B------:R-:W-:Y:S01]  /*1fe0*/  FSETP.GTU.FTZ.AND P0, PT, |R3|, +INF , PT ;  /* 0x7f8000000300780b */ /* 0x000fe20003f1c200 */
[----:B------:R-:W-:Y:S01]  /*1ff0*/  IMAD.MOV.U32 R0, RZ, RZ, R12 ;  /* 0x000000ffff007224 */ /* 0x000fe200078e000c */
[----:B------:R-:W-:-:S04]  /*2000*/  FSETP.GTU.FTZ.AND P1, PT, |R12|, +INF , PT ;  /* 0x7f8000000c00780b */ /* 0x000fc80003f3c200 */
[----:B------:R-:W-:-:S13]  /*2010*/  PLOP3.LUT P0, PT, P0, P1, PT, 0xf8, 0x8f ;  /* 0x00000000008f781c */ /* 0x000fda0000703f70 */
[----:B------:R-:W-:Y:S05]  /*2020*/  @P0 BRA `(.L_x_53) ;  /* 0x0000000400440947 */ /* 0x000fea0003800000 */
[----:B------:R-:W-:-:S13]  /*2030*/  LOP3.LUT P0, RZ, R12, 0x7fffffff, R3, 0xc8, !PT ;  /* 0x7fffffff0cff7812 */ /* 0x000fda000780c803 */
[----:B------:R-:W-:Y:S05]  /*2040*/  @!P0 BRA `(.L_x_54) ;  /* 0x0000000400348947 */ /* 0x000fea0003800000 */
[C---:B------:R-:W-:Y:S02]  /*2050*/  FSETP.NEU.FTZ.AND P2, PT, |R3|.reuse, +INF , PT ;  /* 0x7f8000000300780b */ /* 0x040fe40003f5d200 */
[----:B------:R-:W-:Y:S02]  /*2060*/  FSETP.NEU.FTZ.AND P1, PT, |R0|, +INF , PT ;  /* 0x7f8000000000780b */ /* 0x000fe40003f3d200 */
[----:B------:R-:W-:-:S11]  /*2070*/  FSETP.NEU.FTZ.AND P0, PT, |R3|, +INF , PT ;  /* 0x7f8000000300780b */ /* 0x000fd60003f1d200 */
[----:B------:R-:W-:Y:S05]  /*2080*/  @!P1 BRA !P2, `(.L_x_54) ;  /* 0x0000000400249947 */ /* 0x000fea0005000000 */
[----:B------:R-:W-:-:S04]  /*2090*/  LOP3.LUT P2, RZ, R3, 0x7fffffff, RZ, 0xc0, !PT ;  /* 0x7fffffff03ff7812 */ /* 0x000fc8000784c0ff */
[----:B------:R-:W-:-:S13]  /*20a0*/  PLOP3.LUT P1, PT, P1, P2, PT, 0x2f, 0xf2 ;  /* 0x0000000000f2781c */ /* 0x000fda0000f24577 */
[----:B------:R-:W-:Y:S05]  /*20b0*/  @P1 BRA `(.L_x_55) ;  /* 0x0000000400101947 */ /* 0x000fea0003800000 */
[----:B------:R-:W-:-:S04]  /*20c0*/  LOP3.LUT P1, RZ, R12, 0x7fffffff, RZ, 0xc0, !PT ;  /* 0x7fffffff0cff7812 */ /* 0x000fc8000782c0ff */
[----:B------:R-:W-:-:S13]  /*20d0*/  PLOP3.LUT P0, PT, P0, P1, PT, 0x2f, 0xf2 ;  /* 0x0000000000f2781c */ /* 0x000fda0000702577 */
[----:B------:R-:W-:Y:S05]  /*20e0*/  @P0 BRA `(.L_x_56) ;  /* 0x0000000000f80947 */ /* 0x000fea0003800000 */
[----:B------:R-:W-:Y:S02]  /*20f0*/  ISETP.GE.AND P0, PT, R14, RZ, PT ;  /* 0x000000ff0e00720c */ /* 0x000fe40003f06270 */
[----:B------:R-:W-:-:S11]  /*2100*/  ISETP.GE.AND P1, PT, R13, RZ, PT ;  /* 0x000000ff0d00720c */ /* 0x000fd60003f26270 */
[----:B------:R-:W-:Y:S02]  /*2110*/  @P0 IMAD.MOV.U32 R10, RZ, RZ, RZ ;  /* 0x000000ffff0a0224 */ /* 0x000fe400078e00ff */
[----:B------:R-:W-:Y:S01]  /*2120*/  @!P0 FFMA R3, R3, 1.84467440737095516160e+19, RZ ;  /* 0x5f80000003038823 */ /* 0x000fe200000000ff */
[----:B------:R-:W-:Y:S02]  /*2130*/  @!P0 IMAD.MOV.U32 R10, RZ, RZ, -0x40 ;  /* 0xffffffc0ff0a8424 */ /* 0x000fe400078e00ff */
[----:B------:R-:W-:-:S03]  /*2140*/  @!P1 FFMA R12, R0, 1.84467440737095516160e+19, RZ ;  /* 0x5f800000000c9823 */ /* 0x000fc600000000ff */
[----:B------:R-:W-:-:S07]  /*2150*/  @!P1 IADD3 R10, PT, PT, R10, 0x40, RZ ;  /* 0x000000400a0a9810 */ /* 0x000fce0007ffe0ff */
.L_x_52:
[----:B------:R-:W-:-:S05]  /*2160*/  LEA R13, R11, 0xc0800000, 0x17 ;  /* 0xc08000000b0d7811 */ /* 0x000fca00078eb8ff */
[----:B------:R-:W-:Y:S02]  /*2170*/  IMAD.IADD R13, R12, 0x1, -R13 ;  /* 0x000000010c0d7824 */ /* 0x000fe400078e0a0d */
[----:B------:R-:W-:Y:S02]  /*2180*/  VIADD R12, R16, 0xffffff81 ;  /* 0xffffff81100c7836 */ /* 0x000fe40000000000 */
[----:B------:R-:W0:Y:S01]  /*2190*/  MUFU.RCP R14, R13 ;  /* 0x0000000d000e7308 */ /* 0x000e220000001000 */
[----:B------:R-:W-:Y:S01]  /*21a0*/  FADD.FTZ R15, -R13, -RZ ;  /* 0x800000ff0d0f7221 */ /* 0x000fe20000010100 */
[C---:B------:R-:W-:Y:S01]  /*21b0*/  IMAD R0, R12.reuse, -0x800000, R3 ;  /* 0xff8000000c007824 */ /* 0x040fe200078e0203 */
[----:B------:R-:W-:-:S05]  /*21c0*/  IADD3 R11, PT, PT, R12, 0x7f, -R11 ;  /* 0x0000007f0c0b7810 */ /* 0x000fca0007ffe80b */
[----:B------:R-:W-:Y:S02]  /*21d0*/  IMAD.IADD R11, R11, 0x1, R10 ;  /* 0x000000010b0b7824 */ /* 0x000fe400078e020a */
[----:B0-----:R-:W-:-:S04]  /*21e0*/  FFMA R17, R14, R15, 1 ;  /* 0x3f8000000e117423 */ /* 0x001fc8000000000f */
[----:B------:R-:W-:-:S04]  /*21f0*/  FFMA R16, R14, R17, R14 ;  /* 0x000000110e107223 */ /* 0x000fc8000000000e */
[----:B------:R-:W-:-:S04]  /*2200*/  FFMA R3, R0, R16, RZ ;  /* 0x0000001000037223 */ /* 0x000fc800000000ff */
[----:B------:R-:W-:-:S04]  /*2210*/  FFMA R14, R15, R3, R0 ;  /* 0x000000030f0e7223 */ /* 0x000fc80000000000 */
[----:B------:R-:W-:-:S04]  /*2220*/  FFMA R17, R16, R14, R3 ;  /* 0x0000000e10117223 */ /* 0x000fc80000000003 */
[----:B------:R-:W-:-:S04]  /*2230*/  FFMA R14, R15, R17, R0 ;  /* 0x000000110f0e7223 */ /* 0x000fc80000000000 */
[----:B------:R-:W-:-:S05]  /*2240*/  FFMA R0, R16, R14, R17 ;  /* 0x0000000e10007223 */ /* 0x000fca0000000011 */
[----:B------:R-:W-:-:S04]  /*2250*/  SHF.R.U32.HI R3, RZ, 0x17, R0 ;  /* 0x00000017ff037819 */ /* 0x000fc80000011600 */
[----:B------:R-:W-:-:S05]  /*2260*/  LOP3.LUT R3, R3, 0xff, RZ, 0xc0, !PT ;  /* 0x000000ff03037812 */ /* 0x000fca00078ec0ff */
[----:B------:R-:W-:-:S04]  /*2270*/  IMAD.IADD R13, R3, 0x1, R11 ;  /* 0x00000001030d7824 */ /* 0x000fc800078e020b */
[----:B------:R-:W-:-:S05]  /*2280*/  VIADD R3, R13, 0xffffffff ;  /* 0xffffffff0d037836 */ /* 0x000fca0000000000 */
[----:B------:R-:W-:-:S13]  /*2290*/  ISETP.GE.U32.AND P0, PT, R3, 0xfe, PT ;  /* 0x000000fe0300780c */ /* 0x000fda0003f06070 */
[----:B------:R-:W-:Y:S05]  /*22a0*/  @!P0 BRA `(.L_x_57) ;  /* 0x0000000000808947 */ /* 0x000fea0003800000 */
[----:B------:R-:W-:-:S13]  /*22b0*/  ISETP.GT.AND P0, PT, R13, 0xfe, PT ;  /* 0x000000fe0d00780c */ /* 0x000fda0003f04270 */
[----:B------:R-:W-:Y:S05]  /*22c0*/  @P0 BRA `(.L_x_58) ;  /* 0x00000000006c0947 */ /* 0x000fea0003800000 */
[----:B------:R-:W-:-:S13]  /*22d0*/  ISETP.GE.AND P0, PT, R13, 0x1, PT ;  /* 0x000000010d00780c */ /* 0x000fda0003f06270 */
[----:B------:R-:W-:Y:S05]  /*22e0*/  @P0 BRA `(.L_x_59) ;  /* 0x0000000000980947 */ /* 0x000fea0003800000 */
[----:B------:R-:W-:Y:S02]  /*22f0*/  ISETP.GE.AND P0, PT, R13, -0x18, PT ;  /* 0xffffffe80d00780c */ /* 0x000fe40003f06270 */
[----:B------:R-:W-:-:S11]  /*2300*/  LOP3.LUT R0, R0, 0x80000000, RZ, 0xc0, !PT ;  /* 0x8000000000007812 */ /* 0x000fd600078ec0ff */
[----:B------:R-:W-:Y:S05]  /*2310*/  @!P0 BRA `(.L_x_59) ;  /* 0x00000000008c8947 */ /* 0x000fea0003800000 */
[CCC-:B------:R-:W-:Y:S01]  /*2320*/  FFMA.RZ R3, R16.reuse, R14.reuse, R17.reuse ;  /* 0x0000000e10037223 */ /* 0x1c0fe2000000c011 */
[C---:B------:R-:W-:Y:S01]  /*2330*/  IADD3 R12, PT, PT, R13.reuse, 0x20, RZ ;  /* 0x000000200d0c7810 */ /* 0x040fe20007ffe0ff */
[CCC-:B------:R-:W-:Y:S01]  /*2340*/  FFMA.RM R10, R16.reuse, R14.reuse, R17.reuse ;  /* 0x0000000e100a7223 */ /* 0x1c0fe20000004011 */
[----:B------:R-:W-:Y:S02]  /*2350*/  ISETP.NE.AND P2, PT, R13, RZ, PT ;  /* 0x000000ff0d00720c */ /* 0x000fe40003f45270 */
[----:B------:R-:W-:Y:S01]  /*2360*/  LOP3.LUT R11, R3, 0x7fffff, RZ, 0xc0, !PT ;  /* 0x007fffff030b7812 */ /* 0x000fe200078ec0ff */
[----:B------:R-:W-:Y:S01]  /*2370*/  FFMA.RP R3, R16, R14, R17 ;  /* 0x0000000e10037223 */ /* 0x000fe20000008011 */
[----:B------:R-:W-:Y:S01]  /*2380*/  ISETP.NE.AND P1, PT, R13, RZ, PT ;  /* 0x000000ff0d00720c */ /* 0x000fe20003f25270 */
[----:B------:R-:W-:Y:S01]  /*2390*/  IMAD.MOV R13, RZ, RZ, -R13 ;  /* 0x000000ffff0d7224 */ /* 0x000fe200078e0a0d */
[----:B------:R-:W-:Y:S02]  /*23a0*/  LOP3.LUT R11, R11, 0x800000, RZ, 0xfc, !PT ;  /* 0x008000000b0b7812 */ /* 0x000fe400078efcff */
[----:B------:R-:W-:-:S02]  /*23b0*/  FSETP.NEU.FTZ.AND P0, PT, R3, R10, PT ;  /* 0x0000000a0300720b */ /* 0x000fc40003f1d000 */
[----:B------:R-:W-:Y:S02]  /*23c0*/  SHF.L.U32 R12, R11, R12, RZ ;  /* 0x0000000c0b0c7219 */ /* 0x000fe400000006ff */
[----:B------:R-:W-:Y:S02]  /*23d0*/  SEL R10, R13, RZ, P2 ;  /* 0x000000ff0d0a7207 */ /* 0x000fe40001000000 */
[----:B------:R-:W-:Y:S02]  /*23e0*/  ISETP.NE.AND P1, PT, R12, RZ, P1 ;  /* 0x000000ff0c00720c */ /* 0x000fe40000f25270 */
[----:B------:R-:W-:Y:S02]  /*23f0*/  SHF.R.U32.HI R10, RZ, R10, R11 ;  /* 0x0000000aff0a7219 */ /* 0x000fe4000001160b */
[----:B------:R-:W-:Y:S02]  /*2400*/  PLOP3.LUT P0, PT, P0, P1, PT, 0xf8, 0x8f ;  /* 0x00000000008f781c */ /* 0x000fe40000703f70 */
[----:B------:R-:W-:-:S02]  /*2410*/  SHF.R.U32.HI R12, RZ, 0x1, R10 ;  /* 0x00000001ff0c7819 */ /* 0x000fc4000001160a */
[----:B------:R-:W-:-:S04]  /*2420*/  SEL R3, RZ, 0x1, !P0 ;  /* 0x00000001ff037807 */ /* 0x000fc80004000000 */
[----:B------:R-:W-:-:S04]  /*2430*/  LOP3.LUT R3, R3, 0x1, R12, 0xf8, !PT ;  /* 0x0000000103037812 */ /* 0x000fc800078ef80c */
[----:B------:R-:W-:-:S05]  /*2440*/  LOP3.LUT R3, R3, R10, RZ, 0xc0, !PT ;  /* 0x0000000a03037212 */ /* 0x000fca00078ec0ff */
[----:B------:R-:W-:-:S05]  /*2450*/  IMAD.IADD R3, R12, 0x1, R3 ;  /* 0x000000010c037824 */ /* 0x000fca00078e0203 */
[----:B------:R-:W-:Y:S01]  /*2460*/  LOP3.LUT R0, R3, R0, RZ, 0xfc, !PT ;  /* 0x0000000003007212 */ /* 0x000fe200078efcff */
[----:B------:R-:W-:Y:S06]  /*2470*/  BRA `(.L_x_59) ;  /* 0x0000000000347947 */ /* 0x000fec0003800000 */
.L_x_58:
[----:B------:R-:W-:-:S04]  /*2480*/  LOP3.LUT R0, R0, 0x80000000, RZ, 0xc0, !PT ;  /* 0x8000000000007812 */ /* 0x000fc800078ec0ff */
[----:B------:R-:W-:Y:S01]  /*2490*/  LOP3.LUT R0, R0, 0x7f800000, RZ, 0xfc, !PT ;  /* 0x7f80000000007812 */ /* 0x000fe200078efcff */
[----:B------:R-:W-:Y:S06]  /*24a0*/  BRA `(.L_x_59) ;  /* 0x0000000000287947 */ /* 0x000fec0003800000 */
.L_x_57:
[----:B------:R-:W-:Y:S01]  /*24b0*/  IMAD R0, R11, 0x800000, R0 ;  /* 0x008000000b007824 */ /* 0x000fe200078e0200 */
[----:B------:R-:W-:Y:S06]  /*24c0*/  BRA `(.L_x_59) ;  /* 0x0000000000207947 */ /* 0x000fec0003800000 */
.L_x_56:
[----:B------:R-:W-:-:S04]  /*24d0*/  LOP3.LUT R0, R12, 0x80000000, R3, 0x48, !PT ;  /* 0x800000000c007812 */ /* 0x000fc800078e4803 */
[----:B------:R-:W-:Y:S01]  /*24e0*/  LOP3.LUT R0, R0, 0x7f800000, RZ, 0xfc, !PT ;  /* 0x7f80000000007812 */ /* 0x000fe200078efcff */
[----:B------:R-:W-:Y:S06]  /*24f0*/  BRA `(.L_x_59) ;  /* 0x0000000000147947 */ /* 0x000fec0003800000 */
.L_x_55:
[----:B------:R-:W-:Y:S01]  /*2500*/  LOP3.LUT R0, R12, 0x80000000, R3, 0x48, !PT ;  /* 0x800000000c007812 */ /* 0x000fe200078e4803 */
[----:B------:R-:W-:Y:S06]  /*2510*/  BRA `(.L_x_59) ;  /* 0x00000000000c7947 */ /* 0x000fec0003800000 */
.L_x_54:
[----:B------:R-:W0:Y:S01]  /*2520*/  MUFU.RSQ R0, -QNAN ;  /* 0xffc0000000007908 */ /* 0x000e220000001400 */
[----:B------:R-:W-:Y:S05]  /*2530*/  BRA `(.L_x_59) ;  /* 0x0000000000047947 */ /* 0x000fea0003800000 */
.L_x_53:
[----:B------:R-:W-:-:S07]  /*2540*/  FADD.FTZ R0, R3, R0 ;  /* 0x0000000003007221 */ /* 0x000fce0000010000 */
.L_x_59:
[----:B------:R-:W-:-:S04]  /*2550*/  IMAD.MOV.U32 R3, RZ, RZ, 0x0 ;  /* 0x00000000ff037424 */ /* 0x000fc800078e00ff */
[----:B0-----:R-:W-:Y:S05]  /*2560*/  RET.REL.NODEC R2 `(smma_batch_warp_scan_f32) ;  /* 0xffffffd802a47950 */ /* 0x001fea0003c3ffff */
.L_x_60:
        /* <DEDUP_REMOVED lines=9> */
.L_x_137:


//--------------------- .text.smma_batch_f32      --------------------------
	.section	.text.smma_batch_f32,"ax",@progbits
	.align	128
        .global         smma_batch_f32
        .type           smma_batch_f32,@function
        .size           smma_batch_f32,(.L_x_138 - smma_batch_f32)
        .other          smma_batch_f32,@"STO_CUDA_ENTRY STV_DEFAULT"
smma_batch_f32:
.text.smma_batch_f32:
[----:B------:R-:W-:Y:S01]  /*0000*/  LDC R1, c[0x0][0x37c] ;  /* 0x0000df00ff017b82 */ /* 0x000fe20000000800 */
[----:B------:R-:W0:Y:S07]  /*0010*/  S2R R14, SR_TID.X ;  /* 0x00000000000e7919 */ /* 0x000e2e0000002100 */
[----:B------:R-:W0:Y:S01]  /*0020*/  S2UR UR6, SR_CTAID.X ;  /* 0x00000000000679c3 */ /* 0x000e220000002500 */
[----:B------:R-:W1:Y:S01]  /*0030*/  LDCU UR7, c[0x0][0x3a0] ;  /* 0x00007400ff0777ac */ /* 0x000e620008000800 */
[----:B------:R-:W-:Y:S01]  /*0040*/  BSSY.RECONVERGENT B0, `(.L_x_61) ;  /* 0x0000026000007945 */ /* 0x000fe20003800200 */
[----:B------:R-:W-:-:S02]  /*0050*/  PLOP3.LUT P0, PT, PT, PT, PT, 0x8, 0x80 ;  /* 0x000000000080781c */ /* 0x000fc40003f0e170 */
[----:B------:R-:W-:Y:S01]  /*0060*/  CS2R R10, SRZ ;  /* 0x00000000000a7805 */ /* 0x000fe2000001ff00 */
[----:B------:R-:W2:Y:S01]  /*0070*/  LDCU.64 UR4, c[0x0][0x358] ;  /* 0x00006b00ff0477ac */ /* 0x000ea20008000a00 */
[----:B------:R-:W-:Y:S01]  /*0080*/  IMAD.MOV.U32 R12, RZ, RZ, RZ ;  /* 0x000000ffff0c7224 */ /* 0x000fe200078e00ff */
[----:B------:R-:W0:Y:S01]  /*0090*/  LDC R3, c[0x0][0x360] ;  /* 0x0000d800ff037b82 */ /* 0x000e220000000800 */
[----:B------:R-:W-:Y:S02]  /*00a0*/  IMAD.MOV.U32 R0, RZ, RZ, RZ ;  /* 0x000000ffff007224 */ /* 0x000fe400078e00ff */
[----:B0-----:R-:W-:Y:S02]  /*00b0*/  IMAD R4, R3, UR6, R14 ;  /* 0x0000000603047c24 */ /* 0x001fe4000f8e020e */
[----:B------:R-:W-:-:S03]  /*00c0*/  IMAD.MOV.U32 R3, RZ, RZ, RZ ;  /* 0x000000ffff037224 */ /* 0x000fc600078e00ff */
[----:B-1----:R-:W-:-:S13]  /*00d0*/  ISETP.GE.AND P1, PT, R4, UR7, PT ;  /* 0x0000000704007c0c */ /* 0x002fda000bf26270 */
[----:B--2---:R-:W-:Y:S05]  /*00e0*/  @P1 BRA `(.L_x_62) ;  /* 0x00000000006c1947 */ /* 0x004fea0003800000 */
[----:B------:R-:W0:Y:S01]  /*00f0*/  LDC.64 R2, c[0x0][0x388] ;  /* 0x0000e200ff027b82 */ /* 0x000e220000000a00 */
[----:B------:R-:W1:Y:S07]  /*0100*/  LDCU UR6, c[0x0][0x39c] ;  /* 0x00007380ff0677ac */ /* 0x000e6e0008000800 */
[----:B------:R-:W2:Y:S01]  /*0110*/  LDC.64 R6, c[0x0][0x390] ;  /* 0x0000e400ff067b82 */ /* 0x000ea20000000a00 */
[----:B0-----:R-:W-:-:S06]  /*0120*/  IMAD.WIDE R2, R4, 0x4, R2 ;  /* 0x0000000404027825 */ /* 0x001fcc00078e0202 */
[----:B------:R-:W3:Y:S01]  /*0130*/  LDG.E.CONSTANT R3, desc[UR4][R2.64] ;  /* 0x0000000402037981 */ /* 0x000ee2000c1e9900 */
[----:B--2---:R-:W-:-:S05]  /*0140*/  IMAD.WIDE R6, R4, 0x4, R6 ;  /* 0x0000000404067825 */ /* 0x004fca00078e0206 */
[----:B------:R0:W5:Y:S01]  /*0150*/  LDG.E.CONSTANT R10, desc[UR4][R6.64] ;  /* 0x00000004060a7981 */ /* 0x000162000c1e9900 */
[----:B-1----:R-:W-:Y:S01]  /*0160*/  IMAD R11, R4, UR6, RZ ;  /* 0x00000006040b7c24 */ /* 0x002fe2000f8e02ff */
[----:B---3--:R-:W-:-:S13]  /*0170*/  ISETP.GE.AND P1, PT, R3, 0x1, PT ;  /* 0x000000010300780c */ /* 0x008fda0003f26270 */
[----:B0-----:R-:W-:Y:S05]  /*0180*/  @!P1 BRA `(.L_x_62) ;  /* 0x0000000000449947 */ /* 0x001fea0003800000 */
[----:B------:R-:W-:Y:S01]  /*0190*/  I2FP.F32.U32 R7, R3 ;  /* 0x0000000300077245 */ /* 0x000fe20000201000 */
[----:B------:R-:W-:Y:S04]  /*01a0*/  BSSY.RECONVERGENT B1, `(.L_x_63) ;  /* 0x000000d000017945 */ /* 0x000fe80003800200 */
[----:B------:R-:W-:-:S05]  /*01b0*/  VIADD R0, R7, 0x1800000 ;  /* 0x0180000007007836 */ /* 0x000fca0000000000 */
[----:B------:R-:W-:-:S04]  /*01c0*/  LOP3.LUT R0, R0, 0x7f800000, RZ, 0xc0, !PT ;  /* 0x7f80000000007812 */ /* 0x000fc800078ec0ff */
[----:B------:R-:W-:-:S13]  /*01d0*/  ISETP.GT.U32.AND P0, PT, R0, 0x1ffffff, PT ;  /* 0x01ffffff0000780c */ /* 0x000fda0003f04070 */
[----:B------:R-:W-:Y:S05]  /*01e0*/  @P0 BRA `(.L_x_64) ;  /* 0x0000000000100947 */ /* 0x000fea0003800000 */
[----:B------:R-:W-:-:S07]  /*01f0*/  MOV R6, 0x210 ;  /* 0x0000021000067802 */ /* 0x000fce0000000f00 */
[----:B-----5:R-:W-:Y:S05]  /*0200*/  CALL.REL.NOINC `($__internal_3_$__cuda_sm20_rcp_rn_f32_slowpath) ;  /* 0x0000001800287944 */ /* 0x020fea0003c00000 */
[----:B------:R-:W-:Y:S01]  /*0210*/  IMAD.MOV.U32 R12, RZ, RZ, R5 ;  /* 0x000000ffff0c7224 */ /* 0x000fe200078e0005 */
[----:B------:R-:W-:Y:S06]  /*0220*/  BRA `(.L_x_65) ;  /* 0x0000000000107947 */ /* 0x000fec0003800000 */
.L_x_64:
[----:B------:R-:W0:Y:S02]  /*0230*/  MUFU.RCP R12, R7 ;  /* 0x00000007000c7308 */ /* 0x000e240000001000 */
[----:B0-----:R-:W-:-:S04]  /*0240*/  FFMA R0, R7, R12, -1 ;  /* 0xbf80000007007423 */ /* 0x001fc8000000000c */
[----:B------:R-:W-:-:S04]  /*0250*/  FADD.FTZ R5, -R0, -RZ ;  /* 0x800000ff00057221 */ /* 0x000fc80000010100 */
[----:B------:R-:W-:-:S07]  /*0260*/  FFMA R12, R12, R5, R12 ;  /* 0x000000050c0c7223 */ /* 0x000fce000000000c */
.L_x_65:
[----:B------:R-:W-:Y:S05]  /*0270*/  BSYNC.RECONVERGENT B1 ;  /* 0x0000000000017941 */ /* 0x000fea0003800200 */
.L_x_63:
[----:B------:R-:W-:Y:S01]  /*0280*/  PLOP3.LUT P0, PT, PT, PT, PT, 0x80, 0x8 ;  /* 0x000000000008781c */ /* 0x000fe20003f0f070 */
[----:B------:R-:W-:-:S12]  /*0290*/  FADD R0, -R12, 1 ;  /* 0x3f8000000c007421 */ /* 0x000fd80000000100 */
.L_x_62:
[----:B------:R-:W-:Y:S05]  /*02a0*/  BSYNC.RECONVERGENT B0 ;  /* 0x0000000000007941 */ /* 0x000fea0003800200 */
.L_x_61:
[----:B------:R-:W0:Y:S01]  /*02b0*/  LDCU UR6, c[0x0][0x3a0] ;  /* 0x00007400ff0677ac */ /* 0x000e220008000800 */
[----:B------:R-:W-:Y:S01]  /*02c0*/  BSSY B0, `(.L_x_66) ;  /* 0x0000066000007945 */ /* 0x000fe20003800000 */
[----:B------:R-:W-:Y:S01]  /*02d0*/  HFMA2 R13, -RZ, RZ, 0, 0 ;  /* 0x00000000ff0d7431 */ /* 0x000fe200000001ff */
[----:B------:R-:W1:Y:S01]  /*02e0*/  LDCU UR7, c[0x0][0x39c] ;  /* 0x00007380ff0777ac */ /* 0x000e620008000800 */
[----:B------:R-:W2:Y:S01]  /*02f0*/  LDCU UR11, c[0x0][0x398] ;  /* 0x00007300ff0b77ac */ /* 0x000ea20008000800 */
[----:B------:R-:W3:Y:S01]  /*0300*/  LDCU.64 UR8, c[0x0][0x3a8] ;  /* 0x00007500ff0877ac */ /* 0x000ee20008000a00 */
[----:B0-----:R-:W-:-:S04]  /*0310*/  ISETP.LT.AND P0, PT, R4, UR6, P0 ;  /* 0x0000000604007c0c */ /* 0x001fc80008701270 */
[----:B-1---5:R-:W-:Y:S01]  /*0320*/  ISETP.LT.AND P2, PT, R10, UR7, P0 ;  /* 0x000000070a007c0c */ /* 0x022fe20008741270 */
[----:B------:R-:W0:Y:S03]  /*0330*/  LDCU.64 UR6, c[0x0][0x380] ;  /* 0x00007000ff0677ac */ /* 0x000e260008000a00 */
[----:B------:R-:W-:-:S05]  /*0340*/  SEL R2, R3, RZ, P2 ;  /* 0x000000ff03027207 */ /* 0x000fca0001000000 */
[----:B------:R-:W1:Y:S02]  /*0350*/  SHFL.DOWN PT, R5, R2, 0x10, 0x1f ;  /* 0x0a001f0002057f89 */ /* 0x000e6400000e0000 */
[----:B-1----:R-:W-:-:S05]  /*0360*/  VIMNMX R5, PT, PT, R2, R5, !PT ;  /* 0x0000000502057248 */ /* 0x002fca0007fe0100 */
[----:B------:R-:W1:Y:S02]  /*0370*/  SHFL.DOWN PT, R4, R5, 0x8, 0x1f ;  /* 0x09001f0005047f89 */ /* 0x000e6400000e0000 */
[----:B-1----:R-:W-:-:S05]  /*0380*/  VIMNMX R4, PT, PT, R5, R4, !PT ;  /* 0x0000000405047248 */ /* 0x002fca0007fe0100 */
[----:B------:R-:W1:Y:S02]  /*0390*/  SHFL.DOWN PT, R7, R4, 0x4, 0x1f ;  /* 0x08801f0004077f89 */ /* 0x000e6400000e0000 */
[----:B-1----:R-:W-:-:S05]  /*03a0*/  VIMNMX R7, PT, PT, R4, R7, !PT ;  /* 0x0000000704077248 */ /* 0x002fca0007fe0100 */
[----:B------:R-:W1:Y:S02]  /*03b0*/  SHFL.DOWN PT, R6, R7, 0x2, 0x1f ;  /* 0x08401f0007067f89 */ /* 0x000e6400000e0000 */
[----:B-1----:R-:W-:-:S05]  /*03c0*/  VIMNMX R6, PT, PT, R7, R6, !PT ;  /* 0x0000000607067248 */ /* 0x002fca0007fe0100 */
[----:B------:R-:W1:Y:S02]  /*03d0*/  SHFL.DOWN PT, R9, R6, 0x1, 0x1f ;  /* 0x08201f0006097f89 */ /* 0x000e6400000e0000 */
[----:B-1----:R-:W-:-:S04]  /*03e0*/  VIMNMX R8, PT, PT, R6, R9, !PT ;  /* 0x0000000906087248 */ /* 0x002fc80007fe0100 */
[----:B------:R-:W-:-:S13]  /*03f0*/  ISETP.GE.AND P1, PT, R8, 0x1, PT ;  /* 0x000000010800780c */ /* 0x000fda0003f26270 */
[----:B0-23--:R-:W-:Y:S05]  /*0400*/  @!P1 BRA `(.L_x_67) ;  /* 0x0000000400449947 */ /* 0x00dfea0003800000 */
[----:B------:R-:W-:Y:S01]  /*0410*/  ISETP.GE.U32.AND P1, PT, R8, 0x4, PT ;  /* 0x000000040800780c */ /* 0x000fe20003f26070 */
[----:B------:R-:W-:Y:S01]  /*0420*/  BSSY B1, `(.L_x_68) ;  /* 0x000003a000017945 */ /* 0x000fe20003800000 */
[----:B------:R-:W-:Y:S01]  /*0430*/  LOP3.LUT R17, R14, 0x1f, RZ, 0xc0, !PT ;  /* 0x0000001f0e117812 */ /* 0x000fe200078ec0ff */
[----:B------:R-:W-:Y:S01]  /*0440*/  IMAD.MOV.U32 R13, RZ, RZ, RZ ;  /* 0x000000ffff0d7224 */ /* 0x000fe200078e00ff */
[----:B------:R-:W-:Y:S01]  /*0450*/  LOP3.LUT R6, R8, 0x3, RZ, 0xc0, !PT ;  /* 0x0000000308067812 */ /* 0x000fe200078ec0ff */
[----:B------:R-:W-:-:S08]  /*0460*/  IMAD.MOV.U32 R2, RZ, RZ, RZ ;  /* 0x000000ffff027224 */ /* 0x000fd000078e00ff */
[----:B------:R-:W-:Y:S05]  /*0470*/  @!P1 BRA `(.L_x_69) ;  /* 0x0000000000d09947 */ /* 0x000fea0003800000 */
[----:B------:R-:W0:Y:S01]  /*0480*/  LDC R9, c[0x0][0x398] ;  /* 0x0000e600ff097b82 */ /* 0x000e220000000800 */
[----:B------:R-:W1:Y:S01]  /*0490*/  LDCU UR10, c[0x0][0x398] ;  /* 0x00007300ff0a77ac */ /* 0x000e620008000800 */
[----:B------:R-:W-:Y:S01]  /*04a0*/  LOP3.LUT R2, R8, 0x7ffffffc, RZ, 0xc0, !PT ;  /* 0x7ffffffc08027812 */ /* 0x000fe200078ec0ff */
[----:B------:R-:W-:Y:S01]  /*04b0*/  IMAD.MOV.U32 R13, RZ, RZ, RZ ;  /* 0x000000ffff0d7224 */ /* 0x000fe200078e00ff */
[----:B------:R-:W-:Y:S01]  /*04c0*/  ISETP.NE.AND P3, PT, R17, RZ, PT ;  /* 0x000000ff1100720c */ /* 0x000fe20003f65270 */
[----:B------:R-:W-:Y:S01]  /*04d0*/  IMAD.MOV.U32 R8, RZ, RZ, RZ ;  /* 0x000000ffff087224 */ /* 0x000fe200078e00ff */
[----:B-1----:R-:W-:-:S11]  /*04e0*/  MOV R7, UR10 ;  /* 0x0000000a00077c02 */ /* 0x002fd60008000f00 */
.L_x_71:
[----:B------:R-:W1:Y:S01]  /*04f0*/  @!P3 LDC.64 R4, c[0x0][0x380] ;  /* 0x0000e000ff04bb82 */ /* 0x000e620000000a00 */
[----:B------:R-:W-:Y:S01]  /*0500*/  IMAD.MOV.U32 R20, RZ, RZ, RZ ;  /* 0x000000ffff147224 */ /* 0x000fe200078e00ff */
[----:B------:R-:W-:Y:S01]  /*0510*/  UMOV UR10, 0xffffffff ;  /* 0xffffffff000a7882 */ /* 0x000fe20000000000 */
[----:B-1----:R-:W-:-:S05]  /*0520*/  @!P3 IMAD.WIDE R4, R7, 0x4, R4 ;  /* 0x000000040704b825 */ /* 0x002fca00078e0204 */
[----:B------:R1:W5:Y:S01]  /*0530*/  @!P3 LDG.E.CONSTANT R20, desc[UR4][R4.64] ;  /* 0x000000040414b981 */ /* 0x000362000c1e9900 */
[----:B------:R-:W-:Y:S01]  /*0540*/  ISETP.NE.AND P3, PT, R17, RZ, PT ;  /* 0x000000ff1100720c */ /* 0x000fe20003f65270 */
[----:B------:R-:W-:-:S12]  /*0550*/  BRA.DIV UR10, `(.L_x_70) ;  /* 0x0000000e0aac7947 */ /* 0x000fd8000b800000 */
[----:B-1----:R-:W-:Y:S02]  /*0560*/  SHF.R.S32.HI R4, RZ, 0x1f, R8 ;  /* 0x0000001fff047819 */ /* 0x002fe40000011408 */
[----:B------:R-:W-:-:S04]  /*0570*/  IADD3 R5, P1, PT, R8, UR11, RZ ;  /* 0x0000000b08057c10 */ /* 0x000fc8000ff3e0ff */
[----:B0-----:R-:W-:Y:S02]  /*0580*/  LEA.HI.X.SX32 R4, R9, R4, 0x1, P1 ;  /* 0x0000000409047211 */ /* 0x001fe400008f0eff */
[----:B------:R-:W-:-:S04]  /*0590*/  LEA R15, P1, R5, UR6, 0x2 ;  /* 0x00000006050f7c11 */ /* 0x000fc8000f8210ff */
[----:B------:R-:W-:Y:S01]  /*05a0*/  LEA.HI.X R5, R5, UR7, R4, 0x2, P1 ;  /* 0x0000000705057c11 */ /* 0x000fe200088f1404 */
[----:B------:R-:W-:-:S05]  /*05b0*/  IMAD.MOV.U32 R4, RZ, RZ, R15 ;  /* 0x000000ffff047224 */ /* 0x000fca00078e000f */
[----:B------:R-:W2:Y:S04]  /*05c0*/  @!P3 LDG.E.CONSTANT R19, desc[UR4][R4.64+0x4] ;  /* 0x000004040413b981 */ /* 0x000ea8000c1e9900 */
[----:B------:R-:W3:Y:S04]  /*05d0*/  @!P3 LDG.E.CONSTANT R25, desc[UR4][R4.64+0x8] ;  /* 0x000008040419b981 */ /* 0x000ee8000c1e9900 */
[----:B------:R0:W4:Y:S01]  /*05e0*/  @!P3 LDG.E.CONSTANT R15, desc[UR4][R4.64+0xc] ;  /* 0x00000c04040fb981 */ /* 0x000122000c1e9900 */
[----:B------:R-:W-:Y:S01]  /*05f0*/  IMAD.MOV.U32 R18, RZ, RZ, RZ ;  /* 0x000000ffff127224 */ /* 0x000fe200078e00ff */
[----:B------:R-:W-:-:S02]  /*0600*/  ISETP.GE.AND P1, PT, R8, R3, PT ;  /* 0x000000030800720c */ /* 0x000fc40003f26270 */
[----:B-----5:R-:W1:Y:S01]  /*0610*/  SHFL.IDX PT, R16, R20, RZ, 0x1f ;  /* 0x00001fff14107589 */ /* 0x020e6200000e0000 */
[----:B0-----:R-:W-:Y:S02]  /*0620*/  IMAD.MOV.U32 R5, RZ, RZ, RZ ;  /* 0x000000ffff057224 */ /* 0x001fe400078e00ff */
[----:B------:R-:W-:Y:S02]  /*0630*/  VIADD R4, R8, 0x1 ;  /* 0x0000000108047836 */ /* 0x000fe40000000000 */
[----:B-1----:R-:W-:-:S05]  /*0640*/  FADD R22, R16, R13 ;  /* 0x0000000d10167221 */ /* 0x002fca0000000000 */
[----:B------:R-:W-:Y:S02]  /*0650*/  @P2 FSEL R13, R22, R13, !P1 ;  /* 0x0000000d160d2208 */ /* 0x000fe40004800000 */
[----:B------:R-:W-:Y:S02]  /*0660*/  ISETP.GE.AND P1, PT, R4, R3, PT ;  /* 0x000000030400720c */ /* 0x000fe40003f26270 */
[----:B------:R-:W-:Y:S01]  /*0670*/  IADD3 R4, PT, PT, R8, 0x2, RZ ;  /* 0x0000000208047810 */ /* 0x000fe20007ffe0ff */
[----:B--2---:R-:W-:Y:S02]  /*0680*/  @!P3 IMAD.MOV.U32 R18, RZ, RZ, R19 ;  /* 0x000000ffff12b224 */ /* 0x004fe400078e0013 */
[----:B------:R-:W-:-:S04]  /*0690*/  HFMA2 R19, -RZ, RZ, 0, 0 ;  /* 0x00000000ff137431 */ /* 0x000fc800000001ff */
[----:B------:R-:W0:Y:S01]  /*06a0*/  SHFL.IDX PT, R18, R18, RZ, 0x1f ;  /* 0x00001fff12127589 */ /* 0x000e2200000e0000 */
[----:B---3--:R-:W-:Y:S02]  /*06b0*/  @!P3 IMAD.MOV.U32 R19, RZ, RZ, R25 ;  /* 0x000000ffff13b224 */ /* 0x008fe400078e0019 */
[----:B----4-:R-:W-:-:S03]  /*06c0*/  @!P3 IMAD.MOV.U32 R5, RZ, RZ, R15 ;  /* 0x000000ffff05b224 */ /* 0x010fc600078e000f */
[----:B------:R-:W1:Y:S04]  /*06d0*/  SHFL.IDX PT, R16, R19, RZ, 0x1f ;  /* 0x00001fff13107589 */ /* 0x000e6800000e0000 */
[----:B------:R2:W3:Y:S01]  /*06e0*/  SHFL.IDX PT, R24, R5, RZ, 0x1f ;  /* 0x00001fff05187589 */ /* 0x0004e200000e0000 */
[----:B0-----:R-:W-:-:S05]  /*06f0*/  FADD R18, R13, R18 ;  /* 0x000000120d127221 */ /* 0x001fca0000000000 */
[----:B------:R-:W-:Y:S02]  /*0700*/  @P2 FSEL R13, R18, R13, !P1 ;  /* 0x0000000d120d2208 */ /* 0x000fe40004800000 */
[----:B------:R-:W-:-:S03]  /*0710*/  ISETP.GE.AND P1, PT, R4, R3, PT ;  /* 0x000000030400720c */ /* 0x000fc60003f26270 */
[----:B-1----:R-:W-:-:S05]  /*0720*/  FADD R16, R13, R16 ;  /* 0x000000100d107221 */ /* 0x002fca0000000000 */
[----:B--23--:R-:W-:-:S07]  /*0730*/  @P2 FSEL R13, R16, R13, !P1 ;  /* 0x0000000d100d2208 */ /* 0x00cfce0004800000 */
.L_x_111:
[C---:B------:R-:W-:Y:S02]  /*0740*/  VIADD R4, R8.reuse, 0x3 ;  /* 0x0000000308047836 */ /* 0x040fe40000000000 */
[----:B------:R-:W-:Y:S01]  /*0750*/  FADD R24, R13, R24 ;  /* 0x000000180d187221 */ /* 0x000fe20000000000 */
[----:B------:R-:W-:Y:S02]  /*0760*/  VIADD R8, R8, 0x4 ;  /* 0x0000000408087836 */ /* 0x000fe40000000000 */
[----:B------:R-:W-:Y:S01]  /*0770*/  VIADD R7, R7, 0x4 ;  /* 0x0000000407077836 */ /* 0x000fe20000000000 */
[----:B------:R-:W-:Y:S02]  /*0780*/  ISETP.GE.AND P1, PT, R4, R3, PT ;  /* 0x000000030400720c */ /* 0x000fe40003f26270 */
[----:B------:R-:W-:Y:S02]  /*0790*/  ISETP.NE.AND P4, PT, R8, R2, PT ;  /* 0x000000020800720c */ /* 0x000fe40003f85270 */
[----:B------:R-:W-:-:S11]  /*07a0*/  @P2 FSEL R13, R24, R13, !P1 ;  /* 0x0000000d180d2208 */ /* 0x000fd60004800000 */
[----:B------:R-:W-:Y:S05]  /*07b0*/  @P4 BRA `(.L_x_71) ;  /* 0xfffffffc004c4947 */ /* 0x000fea000383ffff */
.L_x_69:
[----:B------:R-:W-:Y:S05]  /*07c0*/  BSYNC B1 ;  /* 0x0000000000017941 */ /* 0x000fea0003800000 */
.L_x_68:
[----:B------:R-:W-:-:S13]  /*07d0*/  ISETP.NE.AND P1, PT, R6, RZ, PT ;  /* 0x000000ff0600720c */ /* 0x000fda0003f25270 */
[----:B------:R-:W-:Y:S05]  /*07e0*/  @!P1 BRA `(.L_x_67) ;  /* 0x00000000004c9947 */ /* 0x000fea0003800000 */
[----:B------:R-:W0:Y:S01]  /*07f0*/  LDC.64 R4, c[0x0][0x380] ;  /* 0x0000e000ff047b82 */ /* 0x000e220000000a00 */
[----:B------:R-:W1:Y:S01]  /*0800*/  LDCU UR10, c[0x0][0x398] ;  /* 0x00007300ff0a77ac */ /* 0x000e620008000800 */
[----:B------:R-:W-:Y:S01]  /*0810*/  IMAD.MOV R8, RZ, RZ, -R6 ;  /* 0x000000ffff087224 */ /* 0x000fe200078e0a06 */
[----:B-1----:R-:W-:-:S07]  /*0820*/  IADD3 R9, PT, PT, R2, UR10, RZ ;  /* 0x0000000a02097c10 */ /* 0x002fce000fffe0ff */
.L_x_73:
[----:B------:R-:W-:Y:S01]  /*0830*/  ISETP.NE.AND P1, PT, R17, RZ, PT ;  /* 0x000000ff1100720c */ /* 0x000fe20003f25270 */
[----:B-1----:R-:W-:Y:S02]  /*0840*/  IMAD.MOV.U32 R20, RZ, RZ, RZ ;  /* 0x000000ffff147224 */ /* 0x002fe400078e00ff */
[----:B0-----:R-:W-:-:S10]  /*0850*/  IMAD.WIDE R6, R9, 0x4, R4 ;  /* 0x0000000409067825 */ /* 0x001fd400078e0204 */
[----:B------:R0:W5:Y:S01]  /*0860*/  @!P1 LDG.E.CONSTANT R20, desc[UR4][R6.64] ;  /* 0x0000000406149981 */ /* 0x000162000c1e9900 */
[----:B------:R-:W-:-:S03]  /*0870*/  UMOV UR10, 0xffffffff ;  /* 0xffffffff000a7882 */ /* 0x000fc60000000000 */
[----:B------:R-:W-:Y:S05]  /*0880*/  BRA.DIV UR10, `(.L_x_72) ;  /* 0x0000000e0ab07947 */ /* 0x000fea000b800000 */
[----:B-----5:R1:W2:Y:S02]  /*0890*/  SHFL.IDX PT, R24, R20, RZ, 0x1f ;  /* 0x00001fff14187589 */ /* 0x0202a400000e0000 */
.L_x_114:
[----:B------:R-:W-:Y:S02]  /*08a0*/  VIADD R8, R8, 0x1 ;  /* 0x0000000108087836 */ /* 0x000fe40000000000 */
[----:B--2---:R-:W-:Y:S01]  /*08b0*/  FADD R24, R24, R13 ;  /* 0x0000000d18187221 */ /* 0x004fe20000000000 */
[----:B------:R-:W-:Y:S01]  /*08c0*/  ISETP.GE.AND P1, PT, R2, R3, PT ;  /* 0x000000030200720c */ /* 0x000fe20003f26270 */
[----:B------:R-:W-:Y:S01]  /*08d0*/  VIADD R9, R9, 0x1 ;  /* 0x0000000109097836 */ /* 0x000fe20000000000 */
[----:B------:R-:W-:Y:S01]  /*08e0*/  ISETP.NE.AND P3, PT, R8, RZ, PT ;  /* 0x000000ff0800720c */ /* 0x000fe20003f65270 */
[----:B------:R-:W-:Y:S01]  /*08f0*/  VIADD R2, R2, 0x1 ;  /* 0x0000000102027836 */ /* 0x000fe20000000000 */
[----:B------:R-:W-:-:S11]  /*0900*/  @P2 FSEL R13, R24, R13, !P1 ;  /* 0x0000000d180d2208 */ /* 0x000fd60004800000 */
[----:B------:R-:W-:Y:S05]  /*0910*/  @P3 BRA `(.L_x_73) ;  /* 0xfffffffc00c43947 */ /* 0x000fea000383ffff */
.L_x_67:
[----:B------:R-:W-:Y:S05]  /*0920*/  BSYNC B0 ;  /* 0x0000000000007941 */ /* 0x000fea0003800000 */
.L_x_66:
[----:B0-----:R-:W0:Y:S02]  /*0930*/  LDC R7, c[0x0][0x39c] ;  /* 0x0000e700ff077b82 */ /* 0x001e240000000800 */
[----:B0-----:R-:W-:-:S13]  /*0940*/  ISETP.GE.AND P1, PT, R7, 0x1, PT ;  /* 0x000000010700780c */ /* 0x001fda0003f26270 */
[----:B------:R-:W-:Y:S05]  /*0950*/  @!P1 EXIT ;  /* 0x000000000000994d */ /* 0x000fea0003800000 */
[----:B------:R-:W0:Y:S01]  /*0960*/  LDC.64 R2, c[0x0][0x3a8] ;  /* 0x0000ea00ff027b82 */ /* 0x000e220000000a00 */
[----:B------:R-:W-:Y:S01]  /*0970*/  ISETP.GE.U32.AND P1, PT, R7, 0x4, PT ;  /* 0x000000040700780c */ /* 0x000fe20003f26070 */
[----:B------:R-:W-:Y:S01]  /*0980*/  FMUL R13, R12, R13 ;  /* 0x0000000d0c0d7220 */ /* 0x000fe20000400000 */
[----:B------:R-:W-:Y:S01]  /*0990*/  IADD3 R5, PT, PT, R10, R11, RZ ;  /* 0x0000000b0a057210 */ /* 0x000fe20007ffe0ff */
[----:B------:R-:W-:Y:S01]  /*09a0*/  IMAD.MOV.U32 R17, RZ, RZ, RZ ;  /* 0x000000ffff117224 */ /* 0x000fe200078e00ff */
[----:B------:R-:W-:Y:S02]  /*09b0*/  LOP3.LUT R14, R14, 0x1f, RZ, 0xc0, !PT ;  /* 0x0000001f0e0e7812 */ /* 0x000fe400078ec0ff */
[----:B------:R-:W-:Y:S02]  /*09c0*/  FSEL R13, R13, RZ, P2 ;  /* 0x000000ff0d0d7208 */ /* 0x000fe40001000000 */
[----:B------:R-:W-:Y:S02]  /*09d0*/  VIMNMX R15, PT, PT, R10, R7, PT ;  /* 0x000000070a0f7248 */ /* 0x000fe40003fe0100 */
[----:B------:R-:W-:Y:S01]  /*09e0*/  LOP3.LUT R16, R7, 0x3, RZ, 0xc0, !PT ;  /* 0x0000000307107812 */ /* 0x000fe200078ec0ff */
[----:B0-----:R-:W-:-:S02]  /*09f0*/  IMAD.WIDE R2, R5, 0x4, R2 ;  /* 0x0000000405027825 */ /* 0x001fc400078e0202 */
[----:B------:R-:W-:Y:S05]  /*0a00*/  @!P1 BRA `(.L_x_74) ;  /* 0x0000000400dc9947 */ /* 0x000fea0003800000 */
[----:B------:R-:W0:Y:S01]  /*0a10*/  LDC.64 R4, c[0x0][0x380] ;  /* 0x0000e000ff047b82 */ /* 0x000e220000000a00 */
[----:B------:R-:W-:Y:S01]  /*0a20*/  BSSY B0, `(.L_x_74) ;  /* 0x0000075000007945 */ /* 0x000fe20003800000 */
[----:B------:R-:W-:Y:S01]  /*0a30*/  ISETP.NE.AND P2, PT, R14, RZ, PT ;  /* 0x000000ff0e00720c */ /* 0x000fe20003f45270 */
[----:B------:R-:W-:Y:S01]  /*0a40*/  IMAD.MOV.U32 R19, RZ, RZ, RZ ;  /* 0x000000ffff137224 */ /* 0x000fe200078e00ff */
[----:B------:R-:W-:Y:S02]  /*0a50*/  LOP3.LUT R17, R7, 0x7ffffffc, RZ, 0xc0, !PT ;  /* 0x7ffffffc07117812 */ /* 0x000fe400078ec0ff */
[----:B------:R-:W-:-:S09]  /*0a60*/  SHF.R.S32.HI R18, RZ, 0x1f, R11 ;  /* 0x0000001fff127819 */ /* 0x000fd2000001140b */
.L_x_99:
[----:B------:R-:W-:Y:S01]  /*0a70*/  BSSY.RECONVERGENT B1, `(.L_x_75) ;  /* 0x0000005000017945 */ /* 0x000fe20003800200 */
[----:B01----:R-:W-:Y:S02]  /*0a80*/  IMAD.MOV.U32 R20, RZ, RZ, RZ ;  /* 0x000000ffff147224 */ /* 0x003fe400078e00ff */
[----:B0-----:R-:W-:Y:S01]  /*0a90*/  IMAD.WIDE.U32 R6, R19, 0x4, R4 ;  /* 0x0000000413067825 */ /* 0x001fe200078e0004 */
[----:B--234-:R-:W-:Y:S06]  /*0aa0*/  @P2 BRA `(.L_x_76) ;  /* 0x0000000000042947 */ /* 0x01cfec0003800000 */
[----:B------:R0:W5:Y:S02]  /*0ab0*/  LDG.E.CONSTANT R20, desc[UR4][R6.64] ;  /* 0x0000000406147981 */ /* 0x000164000c1e9900 */
.L_x_76:
[----:B------:R-:W-:Y:S05]  /*0ac0*/  BSYNC.RECONVERGENT B1 ;  /* 0x0000000000017941 */ /* 0x000fea0003800200 */
.L_x_75:
[----:B------:R-:W-:-:S03]  /*0ad0*/  UMOV UR10, 0xffffffff ;  /* 0xffffffff000a7882 */ /* 0x000fc60000000000 */
[----:B------:R-:W-:Y:S05]  /*0ae0*/  BRA.DIV UR10, `(.L_x_77) ;  /* 0x0000000e0a3c7947 */ /* 0x000fea000b800000 */
[----:B-----5:R1:W2:Y:S02]  /*0af0*/  SHFL.IDX PT, R24, R20, RZ, 0x1f ;  /* 0x00001fff14187589 */ /* 0x0202a400000e0000 */
.L_x_117:
[----:B------:R-:W-:Y:S04]  /*0b00*/  BSSY.RECONVERGENT B1, `(.L_x_78) ;  /* 0x0000013000017945 */ /* 0x000fe80003800200 */
[----:B------:R-:W-:Y:S05]  /*0b10*/  @!P0 BRA `(.L_x_79) ;  /* 0x0000000000448947 */ /* 0x000fea0003800000 */
[----:B------:R-:W-:-:S13]  /*0b20*/  ISETP.GE.AND P1, PT, R19, R15, PT ;  /* 0x0000000f1300720c */ /* 0x000fda0003f26270 */
[----:B------:R-:W3:Y:S01]  /*0b30*/  @!P1 LDC.64 R8, c[0x0][0x3a8] ;  /* 0x0000ea00ff089b82 */ /* 0x000ee20000000a00 */
[----:B------:R-:W-:Y:S01]  /*0b40*/  @!P1 IMAD.IADD R21, R19, 0x1, R11 ;  /* 0x0000000113159824 */ /* 0x000fe200078e020b */
[----:B------:R-:W-:-:S03]  /*0b50*/  @!P1 MOV R23, 0x7fffffff ;  /* 0x7fffffff00179802 */ /* 0x000fc60000000f00 */
[----:B---3--:R-:W-:-:S05]  /*0b60*/  @!P1 IMAD.WIDE R8, R21, 0x4, R8 ;  /* 0x0000000415089825 */ /* 0x008fca00078e0208 */
[----:B------:R3:W-:Y:S01]  /*0b70*/  @!P1 STG.E desc[UR4][R8.64], R23 ;  /* 0x0000001708009986 */ /* 0x0007e2000c101904 */
[----:B------:R-:W-:Y:S05]  /*0b80*/  @!P1 BRA `(.L_x_79) ;  /* 0x0000000000289947 */ /* 0x000fea0003800000 */
[----:B------:R-:W-:-:S13]  /*0b90*/  ISETP.NE.AND P1, PT, R19, R10, PT ;  /* 0x0000000a1300720c */ /* 0x000fda0003f25270 */
[----:B------:R4:W-:Y:S01]  /*0ba0*/  @!P1 STG.E desc[UR4][R2.64], R13 ;  /* 0x0000000d02009986 */ /* 0x0009e2000c101904 */
[----:B------:R-:W-:Y:S05]  /*0bb0*/  @!P1 BRA `(.L_x_79) ;  /* 0x00000000001c9947 */ /* 0x000fea0003800000 */
[----:B------:R-:W-:-:S13]  /*0bc0*/  ISETP.GT.AND P1, PT, R19, R10, PT ;  /* 0x0000000a1300720c */ /* 0x000fda0003f24270 */
[----:B---3--:R-:W3:Y:S01]  /*0bd0*/  @P1 LDC.64 R8, c[0x0][0x3a8] ;  /* 0x0000ea00ff081b82 */ /* 0x008ee20000000a00 */
[----:B--2---:R-:W-:Y:S01]  /*0be0*/  @P1 FMUL R24, R24, R12 ;  /* 0x0000000c18181220 */ /* 0x004fe20000400000 */
[----:B------:R-:W-:-:S03]  /*0bf0*/  @P1 IMAD.IADD R21, R19, 0x1, R11 ;  /* 0x0000000113151824 */ /* 0x000fc600078e020b */
[----:B----4-:R-:W-:Y:S01]  /*0c00*/  @P1 FFMA R13, R13, R0, R24 ;  /* 0x000000000d0d1223 */ /* 0x010fe20000000018 */
[----:B---3--:R-:W-:-:S05]  /*0c10*/  @P1 IMAD.WIDE R8, R21, 0x4, R8 ;  /* 0x0000000415081825 */ /* 0x008fca00078e0208 */
[----:B------:R2:W-:Y:S02]  /*0c20*/  @P1 STG.E desc[UR4][R8.64], R13 ;  /* 0x0000000d08001986 */ /* 0x0005e4000c101904 */
.L_x_79:
[----:B------:R-:W-:Y:S05]  /*0c30*/  BSYNC.RECONVERGENT B1 ;  /* 0x0000000000017941 */ /* 0x000fea0003800200 */
.L_x_78:
[----:B------:R-:W-:Y:S01]  /*0c40*/  ISETP.NE.AND P2, PT, R14, RZ, PT ;  /* 0x000000ff0e00720c */ /* 0x000fe20003f45270 */
[----:B-1----:R-:W-:-:S12]  /*0c50*/  IMAD.MOV.U32 R20, RZ, RZ, RZ ;  /* 0x000000ffff147224 */ /* 0x002fd800078e00ff */
[----:B------:R1:W5:Y:S01]  /*0c60*/  @!P2 LDG.E.CONSTANT R20, desc[UR4][R6.64+0x4] ;  /* 0x000004040614a981 */ /* 0x000362000c1e9900 */
[----:B------:R-:W-:-:S03]  /*0c70*/  UMOV UR10, 0xffffffff ;  /* 0xffffffff000a7882 */ /* 0x000fc60000000000 */
[----:B------:R-:W-:Y:S05]  /*0c80*/  BRA.DIV UR10, `(.L_x_80) ;  /* 0x0000000a0af87947 */ /* 0x000fea000b800000 */
[----:B--2--5:R2:W0:Y:S02]  /*0c90*/  SHFL.IDX PT, R24, R20, RZ, 0x1f ;  /* 0x00001fff14187589 */ /* 0x02442400000e0000 */
.L_x_120:
[C---:B---3--:R-:W-:Y:S01]  /*0ca0*/  IADD3 R9, P1, PT, R19.reuse, R11, RZ ;  /* 0x0000000b13097210 */ /* 0x048fe20007f3e0ff */
[----:B------:R-:W-:Y:S03]  /*0cb0*/  BSSY.RECONVERGENT B1, `(.L_x_81) ;  /* 0x0000014000017945 */ /* 0x000fe60003800200 */
[----:B--2---:R-:W-:Y:S02]  /*0cc0*/  LEA.HI.X.SX32 R20, R19, R18, 0x1, P1 ;  /* 0x0000001213147211 */ /* 0x004fe400008f0eff */
[----:B------:R-:W-:-:S04]  /*0cd0*/  LEA R8, P1, R9, UR8, 0x2 ;  /* 0x0000000809087c11 */ /* 0x000fc8000f8210ff */
[----:B------:R-:W-:Y:S01]  /*0ce0*/  LEA.HI.X R9, R9, UR9, R20, 0x2, P1 ;  /* 0x0000000909097c11 */ /* 0x000fe200088f1414 */
[----:B------:R-:W-:Y:S08]  /*0cf0*/  @!P0 BRA `(.L_x_82) ;  /* 0x00000000003c8947 */ /* 0x000ff00003800000 */
[----:B------:R-:W-:-:S05]  /*0d00*/  VIADD R20, R19, 0x1 ;  /* 0x0000000113147836 */ /* 0x000fca0000000000 */
[----:B------:R-:W-:-:S13]  /*0d10*/  ISETP.GE.AND P1, PT, R20, R15, PT ;  /* 0x0000000f1400720c */ /* 0x000fda0003f26270 */
[----:B------:R-:W-:Y:S05]  /*0d20*/  @!P1 BRA `(.L_x_83) ;  /* 0x0000000000289947 */ /* 0x000fea0003800000 */
[----:B------:R-:W-:-:S13]  /*0d30*/  ISETP.NE.AND P1, PT, R20, R10, PT ;  /* 0x0000000a1400720c */ /* 0x000fda0003f25270 */
[----:B------:R-:W-:Y:S05]  /*0d40*/  @!P1 BRA `(.L_x_84) ;  /* 0x0000000000189947 */ /* 0x000fea0003800000 */
[----:B------:R-:W-:-:S13]  /*0d50*/  ISETP.GE.AND P1, PT, R19, R10, PT ;  /* 0x0000000a1300720c */ /* 0x000fda0003f26270 */
[----:B------:R-:W-:Y:S05]  /*0d60*/  @!P1 BRA `(.L_x_82) ;  /* 0x0000000000209947 */ /* 0x000fea0003800000 */
[----:B0-----:R-:W-:-:S04]  /*0d70*/  FMUL R24, R24, R12 ;  /* 0x0000000c18187220 */ /* 0x001fc80000400000 */
[----:B----4-:R-:W-:-:S05]  /*0d80*/  FFMA R13, R13, R0, R24 ;  /* 0x000000000d0d7223 */ /* 0x010fca0000000018 */
[----:B------:R3:W-:Y:S01]  /*0d90*/  STG.E desc[UR4][R8.64+0x4], R13 ;  /* 0x0000040d08007986 */ /* 0x0007e2000c101904 */
[----:B------:R-:W-:Y:S05]  /*0da0*/  BRA `(.L_x_82) ;  /* 0x0000000000107947 */ /* 0x000fea0003800000 */
.L_x_84:
[----:B------:R2:W-:Y:S01]  /*0db0*/  STG.E desc[UR4][R2.64], R13 ;  /* 0x0000000d02007986 */ /* 0x0005e2000c101904 */
[----:B------:R-:W-:Y:S05]  /*0dc0*/  BRA `(.L_x_82) ;  /* 0x0000000000087947 */ /* 0x000fea0003800000 */
.L_x_83:
[----:B------:R-:W-:-:S05]  /*0dd0*/  IMAD.MOV.U32 R21, RZ, RZ, 0x7fffffff ;  /* 0x7fffffffff157424 */ /* 0x000fca00078e00ff */
[----:B------:R2:W-:Y:S02]  /*0de0*/  STG.E desc[UR4][R8.64+0x4], R21 ;  /* 0x0000041508007986 */ /* 0x0005e4000c101904 */
.L_x_82:
[----:B------:R-:W-:Y:S05]  /*0df0*/  BSYNC.RECONVERGENT B1 ;  /* 0x0000000000017941 */ /* 0x000fea0003800200 */
.L_x_81:
[----:B------:R-:W-:Y:S01]  /*0e00*/  BSSY.RECONVERGENT B1, `(.L_x_85) ;  /* 0x0000004000017945 */ /* 0x000fe20003800200 */
[----:B------:R-:W-:-:S03]  /*0e10*/  HFMA2 R20, -RZ, RZ, 0, 0 ;  /* 0x00000000ff147431 */ /* 0x000fc600000001ff */
[----:B------:R-:W-:Y:S05]  /*0e20*/  @P2 BRA `(.L_x_86) ;  /* 0x0000000000042947 */ /* 0x000fea0003800000 */
[----:B------:R0:W5:Y:S02]  /*0e30*/  LDG.E.CONSTANT R20, desc[UR4][R6.64+0x8] ;  /* 0x0000080406147981 */ /* 0x000164000c1e9900 */
.L_x_86:
[----:B------:R-:W-:Y:S05]  /*0e40*/  BSYNC.RECONVERGENT B1 ;  /* 0x0000000000017941 */ /* 0x000fea0003800200 */
.L_x_85:
[----:B------:R-:W-:Y:S01]  /*0e50*/  UMOV UR10, 0xffffffff ;  /* 0xffffffff000a7882 */ /* 0x000fe20000000000 */
[----:B------:R-:W-:Y:S02]  /*0e60*/  VIADD R25, R19, 0x2 ;  /* 0x0000000213197836 */ /* 0x000fe40000000000 */
[----:B------:R-:W-:Y:S05]  /*0e70*/  BRA.DIV UR10, `(.L_x_87) ;  /* 0x0000000a0aa07947 */ /* 0x000fea000b800000 */
[----:B0----5:R0:W0:Y:S02]  /*0e80*/  SHFL.IDX PT, R24, R20, RZ, 0x1f ;  /* 0x00001fff14187589 */ /* 0x02102400000e0000 */
.L_x_123:
[----:B------:R-:W-:Y:S04]  /*0e90*/  BSSY.RECONVERGENT B1, `(.L_x_88) ;  /* 0x0000010000017945 */ /* 0x000fe80003800200 */
[----:B------:R-:W-:Y:S05]  /*0ea0*/  @!P0 BRA `(.L_x_89) ;  /* 0x0000000000388947 */ /* 0x000fea0003800000 */
[----:B------:R-:W-:-:S13]  /*0eb0*/  ISETP.GE.AND P1, PT, R25, R15, PT ;  /* 0x0000000f1900720c */ /* 0x000fda0003f26270 */
[----:B------:R-:W-:Y:S05]  /*0ec0*/  @!P1 BRA `(.L_x_90) ;  /* 0x0000000000289947 */ /* 0x000fea0003800000 */
[----:B------:R-:W-:-:S13]  /*0ed0*/  ISETP.NE.AND P1, PT, R25, R10, PT ;  /* 0x0000000a1900720c */ /* 0x000fda0003f25270 */
[----:B------:R-:W-:Y:S05]  /*0ee0*/  @!P1 BRA `(.L_x_91) ;  /* 0x0000000000189947 */ /* 0x000fea0003800000 */
[----:B------:R-:W-:-:S13]  /*0ef0*/  ISETP.GT.AND P1, PT, R25, R10, PT ;  /* 0x0000000a1900720c */ /* 0x000fda0003f24270 */
[----:B------:R-:W-:Y:S05]  /*0f00*/  @!P1 BRA `(.L_x_89) ;  /* 0x0000000000209947 */ /* 0x000fea0003800000 */
[----:B0-----:R-:W-:-:S04]  /*0f10*/  FMUL R24, R24, R12 ;  /* 0x0000000c18187220 */ /* 0x001fc80000400000 */
[----:B--234-:R-:W-:-:S05]  /*0f20*/  FFMA R13, R13, R0, R24 ;  /* 0x000000000d0d7223 */ /* 0x01cfca0000000018 */
[----:B------:R0:W-:Y:S01]  /*0f30*/  STG.E desc[UR4][R8.64+0x8], R13 ;  /* 0x0000080d08007986 */ /* 0x0001e2000c101904 */
[----:B------:R-:W-:Y:S05]  /*0f40*/  BRA `(.L_x_89) ;  /* 0x0000000000107947 */ /* 0x000fea0003800000 */
.L_x_91:
[----:B------:R0:W-:Y:S01]  /*0f50*/  STG.E desc[UR4][R2.64], R13 ;  /* 0x0000000d02007986 */ /* 0x0001e2000c101904 */
[----:B------:R-:W-:Y:S05]  /*0f60*/  BRA `(.L_x_89) ;  /* 0x0000000000087947 */ /* 0x000fea0003800000 */
.L_x_90:
[----:B--2---:R-:W-:-:S05]  /*0f70*/  IMAD.MOV.U32 R21, RZ, RZ, 0x7fffffff ;  /* 0x7fffffffff157424 */ /* 0x004fca00078e00ff */
[----:B------:R2:W-:Y:S02]  /*0f80*/  STG.E desc[UR4][R8.64+0x8], R21 ;  /* 0x0000081508007986 */ /* 0x0005e4000c101904 */
.L_x_89:
[----:B------:R-:W-:Y:S05]  /*0f90*/  BSYNC.RECONVERGENT B1 ;  /* 0x0000000000017941 */ /* 0x000fea0003800200 */
.L_x_88:
[----:B------:R-:W-:Y:S01]  /*0fa0*/  BSSY.RECONVERGENT B1, `(.L_x_92) ;  /* 0x0000004000017945 */ /* 0x000fe20003800200 */
[----:B0-----:R-:W-:-:S03]  /*0fb0*/  IMAD.MOV.U32 R20, RZ, RZ, RZ ;  /* 0x000000ffff147224 */ /* 0x001fc600078e00ff */
[----:B------:R-:W-:Y:S05]  /*0fc0*/  @P2 BRA `(.L_x_93) ;  /* 0x0000000000042947 */ /* 0x000fea0003800000 */
[----:B------:R0:W5:Y:S02]  /*0fd0*/  LDG.E.CONSTANT R20, desc[UR4][R6.64+0xc] ;  /* 0x00000c0406147981 */ /* 0x000164000c1e9900 */
.L_x_93:
[----:B------:R-:W-:Y:S05]  /*0fe0*/  BSYNC.RECONVERGENT B1 ;  /* 0x0000000000017941 */ /* 0x000fea0003800200 */
.L_x_92:
[----:B------:R-:W-:Y:S01]  /*0ff0*/  UMOV UR10, 0xffffffff ;  /* 0xffffffff000a7882 */ /* 0x000fe20000000000 */
[----:B01----:R-:W-:Y:S02]  /*1000*/  VIADD R7, R19, 0x3 ;  /* 0x0000000313077836 */ /* 0x003fe40000000000 */
[----:B------:R-:W-:Y:S05]  /*1010*/  BRA.DIV UR10, `(.L_x_94) ;  /* 0x0000000a0a5c7947 */ /* 0x000fea000b800000 */
[----:B-----5:R0:W1:Y:S02]  /*1020*/  SHFL.IDX PT, R24, R20, RZ, 0x1f ;  /* 0x00001fff14187589 */ /* 0x02006400000e0000 */
.L_x_126:
        /* <DEDUP_REMOVED lines=8> */
[----:B-1----:R-:W-:-:S04]  /*10b0*/  FMUL R24, R24, R12 ;  /* 0x0000000c18187220 */ /* 0x002fc80000400000 */
[----:B--234-:R-:W-:-:S05]  /*10c0*/  FFMA R13, R13, R0, R24 ;  /* 0x000000000d0d7223 */ /* 0x01cfca0000000018 */
[----:B------:R1:W-:Y:S01]  /*10d0*/  STG.E desc[UR4][R8.64+0xc], R13 ;  /* 0x00000c0d08007986 */ /* 0x0003e2000c101904 */
[----:B------:R-:W-:Y:S05]  /*10e0*/  BRA `(.L_x_96) ;  /* 0x0000000000107947 */ /* 0x000fea0003800000 */
.L_x_98:
[----:B------:R0:W-:Y:S01]  /*10f0*/  STG.E desc[UR4][R2.64], R13 ;  /* 0x0000000d02007986 */ /* 0x0001e2000c101904 */
[----:B------:R-:W-:Y:S05]  /*1100*/  BRA `(.L_x_96) ;  /* 0x0000000000087947 */ /* 0x000fea0003800000 */
.L_x_97:
[----:B------:R-:W-:-:S05]  /*1110*/  MOV R7, 0x7fffffff ;  /* 0x7fffffff00077802 */ /* 0x000fca0000000f00 */
[----:B------:R0:W-:Y:S02]  /*1120*/  STG.E desc[UR4][R8.64+0xc], R7 ;  /* 0x00000c0708007986 */ /* 0x0001e4000c101904 */
.L_x_96:
[----:B------:R-:W-:Y:S05]  /*1130*/  BSYNC.RECONVERGENT B1 ;  /* 0x0000000000017941 */ /* 0x000fea0003800200 */
.L_x_95:
[----:B------:R-:W-:-:S05]  /*1140*/  VIADD R19, R19, 0x4 ;  /* 0x0000000413137836 */ /* 0x000fca0000000000 */
[----:B------:R-:W-:-:S13]  /*1150*/  ISETP.NE.AND P1, PT, R19, R17, PT ;  /* 0x000000111300720c */ /* 0x000fda0003f25270 */
[----:B------:R-:W-:Y:S05]  /*1160*/  @P1 BRA `(.L_x_99) ;  /* 0xfffffff800401947 */ /* 0x000fea000383ffff */
[----:B------:R-:W-:Y:S05]  /*1170*/  BSYNC B0 ;  /* 0x0000000000007941 */ /* 0x000fea0003800000 */
.L_x_74:
[----:B------:R-:W-:-:S13]  /*1180*/  ISETP.NE.AND P1, PT, R16, RZ, PT ;  /* 0x000000ff1000720c */ /* 0x000fda0003f25270 */
[----:B------:R-:W-:Y:S05]  /*1190*/  @!P1 EXIT ;  /* 0x000000000000994d */ /* 0x000fea0003800000 */
[----:B0-----:R-:W0:Y:S01]  /*11a0*/  LDC.64 R6, c[0x0][0x380] ;  /* 0x0000e000ff067b82 */ /* 0x001e220000000a00 */
[C---:B------:R-:W-:Y:S02]  /*11b0*/  IMAD.IADD R11, R17.reuse, 0x1, R11 ;  /* 0x00000001110b7824 */ /* 0x040fe400078e020b */
[----:B------:R-:W-:Y:S02]  /*11c0*/  IMAD.MOV R16, RZ, RZ, -R16 ;  /* 0x000000ffff107224 */ /* 0x000fe400078e0a10 */
[----:B------:R-:W-:-:S03]  /*11d0*/  IMAD.IADD R18, R17, 0x1, -R10 ;  /* 0x0000000111127824 */ /* 0x000fc600078e0a0a */
[----:B------:R-:W1:Y:S01]  /*11e0*/  LDC.64 R4, c[0x0][0x3a8] ;  /* 0x0000ea00ff047b82 */ /* 0x000e620000000a00 */
[----:B0-----:R-:W-:-:S07]  /*11f0*/  IMAD.WIDE.U32 R6, R17, 0x4, R6 ;  /* 0x0000000411067825 */ /* 0x001fce00078e0006 */
.L_x_105:
[----:B------:R-:W-:Y:S01]  /*1200*/  ISETP.NE.AND P1, PT, R14, RZ, PT ;  /* 0x000000ff0e00720c */ /* 0x000fe20003f25270 */
[----:B-1----:R-:W-:-:S12]  /*1210*/  HFMA2 R20, -RZ, RZ, 0, 0 ;  /* 0x00000000ff147431 */ /* 0x002fd800000001ff */
[----:B------:R0:W5:Y:S01]  /*1220*/  @!P1 LDG.E.CONSTANT R20, desc[UR4][R6.64] ;  /* 0x0000000406149981 */ /* 0x000162000c1e9900 */
[----:B------:R-:W-:Y:S01]  /*1230*/  VIADD R16, R16, 0x1 ;  /* 0x0000000110107836 */ /* 0x000fe20000000000 */
[----:B------:R-:W-:-:S04]  /*1240*/  UMOV UR10, 0xffffffff ;  /* 0xffffffff000a7882 */ /* 0x000fc80000000000 */
[----:B------:R-:W-:Y:S01]  /*1250*/  ISETP.NE.AND P2, PT, R16, RZ, PT ;  /* 0x000000ff1000720c */ /* 0x000fe20003f45270 */
[----:B--2---:R-:W-:-:S12]  /*1260*/  BRA.DIV UR10, `(.L_x_100) ;  /* 0x000000060aec7947 */ /* 0x004fd8000b800000 */
[----:B-----5:R1:W0:Y:S02]  /*1270*/  SHFL.IDX PT, R24, R20, RZ, 0x1f ;  /* 0x00001fff14187589 */ /* 0x02022400000e0000 */
.L_x_129:
[----:B------:R-:W-:Y:S04]  /*1280*/  BSSY.RECONVERGENT B0, `(.L_x_101) ;  /* 0x0000011000007945 */ /* 0x000fe80003800200 */
[----:B------:R-:W-:Y:S05]  /*1290*/  @!P0 BRA `(.L_x_102) ;  /* 0x00000000003c8947 */ /* 0x000fea0003800000 */
[----:B------:R-:W-:Y:S01]  /*12a0*/  ISETP.GE.AND P1, PT, R17, R15, PT ;  /* 0x0000000f1100720c */ /* 0x000fe20003f26270 */
[----:B--23--:R-:W-:-:S12]  /*12b0*/  IMAD.WIDE R8, R11, 0x4, R4 ;  /* 0x000000040b087825 */ /* 0x00cfd800078e0204 */
[----:B------:R-:W-:Y:S05]  /*12c0*/  @!P1 BRA `(.L_x_103) ;  /* 0x0000000000289947 */ /* 0x000fea0003800000 */
[----:B------:R-:W-:-:S13]  /*12d0*/  ISETP.NE.AND P1, PT, R18, RZ, PT ;  /* 0x000000ff1200720c */ /* 0x000fda0003f25270 */
[----:B------:R-:W-:Y:S05]  /*12e0*/  @!P1 BRA `(.L_x_104) ;  /* 0x0000000000189947 */ /* 0x000fea0003800000 */
[----:B------:R-:W-:-:S13]  /*12f0*/  ISETP.GT.AND P1, PT, R17, R10, PT ;  /* 0x0000000a1100720c */ /* 0x000fda0003f24270 */
[----:B------:R-:W-:Y:S05]  /*1300*/  @!P1 BRA `(.L_x_102) ;  /* 0x0000000000209947 */ /* 0x000fea0003800000 */
[----:B0-----:R-:W-:-:S04]  /*1310*/  FMUL R24, R24, R12 ;  /* 0x0000000c18187220 */ /* 0x001fc80000400000 */
[----:B----4-:R-:W-:-:S05]  /*1320*/  FFMA R13, R13, R0, R24 ;  /* 0x000000000d0d7223 */ /* 0x010fca0000000018 */
[----:B------:R0:W-:Y:S01]  /*1330*/  STG.E desc[UR4][R8.64], R13 ;  /* 0x0000000d08007986 */ /* 0x0001e2000c101904 */
[----:B------:R-:W-:Y:S05]  /*1340*/  BRA `(.L_x_102) ;  /* 0x0000000000107947 */ /* 0x000fea0003800000 */
.L_x_104:
[----:B------:R2:W-:Y:S01]  /*1350*/  STG.E desc[UR4][R2.64], R13 ;  /* 0x0000000d02007986 */ /* 0x0005e2000c101904 */
[----:B------:R-:W-:Y:S05]  /*1360*/  BRA `(.L_x_102) ;  /* 0x0000000000087947 */ /* 0x000fea0003800000 */
.L_x_103:
[----:B------:R-:W-:-:S05]  /*1370*/  IMAD.MOV.U32 R19, RZ, RZ, 0x7fffffff ;  /* 0x7fffffffff137424 */ /* 0x000fca00078e00ff */
[----:B------:R2:W-:Y:S02]  /*1380*/  STG.E desc[UR4][R8.64], R19 ;  /* 0x0000001308007986 */ /* 0x0005e4000c101904 */
.L_x_102:
[----:B------:R-:W-:Y:S05]  /*1390*/  BSYNC.RECONVERGENT B0 ;  /* 0x0000000000007941 */ /* 0x000fea0003800200 */
.L_x_101:
[----:B0-----:R-:W-:Y:S01]  /*13a0*/  IADD3 R6, P1, PT, R6, 0x4, RZ ;  /* 0x0000000406067810 */ /* 0x001fe20007f3e0ff */
[----:B------:R-:W-:Y:S01]  /*13b0*/  VIADD R17, R17, 0x1 ;  /* 0x0000000111117836 */ /* 0x000fe20000000000 */
[----:B------:R-:W-:Y:S01]  /*13c0*/  IADD3 R18, PT, PT, R18, 0x1, RZ ;  /* 0x0000000112127810 */ /* 0x000fe20007ffe0ff */
[----:B------:R-:W-:Y:S02]  /*13d0*/  VIADD R11, R11, 0x1 ;  /* 0x000000010b0b7836 */ /* 0x000fe40000000000 */
[----:B------:R-:W-:Y:S01]  /*13e0*/  IMAD.X R7, RZ, RZ, R7, P1 ;  /* 0x000000ffff077224 */ /* 0x000fe200008e0607 */
[----:B------:R-:W-:Y:S07]  /*13f0*/  @P2 BRA `(.L_x_105) ;  /* 0xfffffffc00802947 */ /* 0x000fee000383ffff */
[----:B------:R-:W-:Y:S05]  /*1400*/  EXIT ;  /* 0x000000000000794d */ /* 0x000fea0003800000 */
.L_x_70:
[----:B-1----:R-:W-:Y:S02]  /*1410*/  SHF.R.S32.HI R4, RZ, 0x1f, R8 ;  /* 0x0000001fff047819 */ /* 0x002fe40000011408 */
[----:B------:R-:W-:-:S04]  /*1420*/  IADD3 R5, P1, PT, R8, UR11, RZ ;  /* 0x0000000b08057c10 */ /* 0x000fc8000ff3e0ff */
[----:B0-----:R-:W-:Y:S02]  /*1430*/  LEA.HI.X.SX32 R16, R9, R4, 0x1, P1 ;  /* 0x0000000409107211 */ /* 0x001fe400008f0eff */
[----:B------:R-:W-:-:S04]  /*1440*/  LEA R4, P1, R5, UR6, 0x2 ;  /* 0x0000000605047c11 */ /* 0x000fc8000f8210ff */
[----:B------:R-:W-:-:S05]  /*1450*/  LEA.HI.X R5, R5, UR7, R16, 0x2, P1 ;  /* 0x0000000705057c11 */ /* 0x000fca00088f1410 */
[----:B------:R0:W5:Y:S04]  /*1460*/  @!P3 LDG.E.CONSTANT R19, desc[UR4][R4.64+0x4] ;  /* 0x000004040413b981 */ /* 0x000168000c1e9900 */
[----:B------:R0:W5:Y:S04]  /*1470*/  @!P3 LDG.E.CONSTANT R25, desc[UR4][R4.64+0x8] ;  /* 0x000008040419b981 */ /* 0x000168000c1e9900 */
[----:B------:R0:W5:Y:S01]  /*1480*/  @!P3 LDG.E.CONSTANT R15, desc[UR4][R4.64+0xc] ;  /* 0x00000c04040fb981 */ /* 0x000162000c1e9900 */
[----:B------:R-:W-:Y:S01]  /*1490*/  BSSY B2, `(.L_x_106) ;  /* 0x0000007000027945 */ /* 0x000fe20003800000 */
[----:B------:R-:W-:-:S02]  /*14a0*/  IMAD.MOV.U32 R21, RZ, RZ, RZ ;  /* 0x000000ffff157224 */ /* 0x000fc400078e00ff */
[----:B------:R-:W-:Y:S02]  /*14b0*/  IMAD.MOV.U32 R22, RZ, RZ, 0x1f ;  /* 0x0000001fff167424 */ /* 0x000fe400078e00ff */
[----:B------:R-:W-:-:S07]  /*14c0*/  IMAD.MOV.U32 R23, RZ, RZ, -0x1 ;  /* 0xffffffffff177424 */ /* 0x000fce00078e00ff */
[----:B0----5:R-:W-:Y:S05]  /*14d0*/  WARPSYNC.COLLECTIVE R23, `(.L_x_107) ;  /* 0x0000000017087348 */ /* 0x021fea0003c00000 */
[----:B-----5:R1:W2:Y:S02]  /*14e0*/  SHFL.IDX P1, R24, R20, R21, R22 ;  /* 0x0000001514187389 */ /* 0x0202a40000020016 */
[----:B012---:R-:W-:Y:S05]  /*14f0*/  ENDCOLLECTIVE ;  /* 0x000000000000791b */ /* 0x007fea0003800000 */
.L_x_107:
[----:B------:R-:W-:Y:S05]  /*1500*/  BSYNC B2 ;  /* 0x0000000000027941 */ /* 0x000fea0003800000 */
.L_x_106:
[----:B------:R-:W-:Y:S02]  /*1510*/  IMAD.MOV.U32 R18, RZ, RZ, RZ ;  /* 0x000000ffff127224 */ /* 0x000fe400078e00ff */
[----:B------:R-:W-:Y:S02]  /*1520*/  HFMA2 R22, -RZ, RZ, 0, 1.847743988037109375e-06 ;  /* 0x0000001fff167431 */ /* 0x000fe400000001ff */
[----:B------:R-:W-:Y:S01]  /*1530*/  @!P3 IMAD.MOV.U32 R18, RZ, RZ, R19 ;  /* 0x000000ffff12b224 */ /* 0x000fe200078e0013 */
[----:B------:R-:W-:Y:S01]  /*1540*/  MOV R16, R24 ;  /* 0x0000001800107202 */ /* 0x000fe20000000f00 */
[----:B------:R-:W-:Y:S01]  /*1550*/  IMAD.MOV.U32 R21, RZ, RZ, RZ ;  /* 0x000000ffff157224 */ /* 0x000fe200078e00ff */
[----:B------:R-:W-:Y:S01]  /*1560*/  ISETP.GE.AND P4, PT, R8, R3, PT ;  /* 0x000000030800720c */ /* 0x000fe20003f86270 */
[----:B------:R-:W-:Y:S02]  /*1570*/  IMAD.MOV.U32 R20, RZ, RZ, R18 ;  /* 0x000000ffff147224 */ /* 0x000fe400078e0012 */
[----:B------:R-:W-:-:S02]  /*1580*/  IMAD.MOV.U32 R23, RZ, RZ, -0x1 ;  /* 0xffffffffff177424 */ /* 0x000fc400078e00ff */
[----:B------:R-:W-:Y:S01]  /*1590*/  FADD R4, R16, R13 ;  /* 0x0000000d10047221 */ /* 0x000fe20000000000 */
[----:B------:R-:W-:Y:S02]  /*15a0*/  IMAD.MOV.U32 R19, RZ, RZ, RZ ;  /* 0x000000ffff137224 */ /* 0x000fe400078e00ff */
[----:B------:R-:W-:-:S07]  /*15b0*/  @!P3 IMAD.MOV.U32 R19, RZ, RZ, R25 ;  /* 0x000000ffff13b224 */ /* 0x000fce00078e0019 */
[----:B------:R-:W-:Y:S05]  /*15c0*/  WARPSYNC.COLLECTIVE R23, `(.L_x_108) ;  /* 0x0000000017087348 */ /* 0x000fea0003c00000 */
[----:B------:R0:W1:Y:S02]  /*15d0*/  SHFL.IDX P1, R24, R20, R21, R22 ;  /* 0x0000001514187389 */ /* 0x0000640000020016 */
[----:B01----:R-:W-:Y:S05]  /*15e0*/  ENDCOLLECTIVE ;  /* 0x000000000000791b */ /* 0x003fea0003800000 */
.L_x_108:
[----:B------:R-:W-:Y:S01]  /*15f0*/  @P2 FSEL R13, R4, R13, !P4 ;  /* 0x0000000d040d2208 */ /* 0x000fe20006000000 */
[----:B------:R-:W-:Y:S02]  /*1600*/  VIADD R4, R8, 0x1 ;  /* 0x0000000108047836 */ /* 0x000fe40000000000 */
[----:B------:R-:W-:Y:S02]  /*1610*/  IMAD.MOV.U32 R5, RZ, RZ, RZ ;  /* 0x000000ffff057224 */ /* 0x000fe400078e00ff */
[----:B------:R-:W-:Y:S01]  /*1620*/  @!P3 IMAD.MOV.U32 R5, RZ, RZ, R15 ;  /* 0x000000ffff05b224 */ /* 0x000fe200078e000f */
[----:B------:R-:W-:Y:S01]  /*1630*/  MOV R20, R19 ;  /* 0x0000001300147202 */ /* 0x000fe20000000f00 */
[----:B------:R-:W-:-:S07]  /*1640*/  IMAD.MOV.U32 R18, RZ, RZ, R24 ;  /* 0x000000ffff127224 */ /* 0x000fce00078e0018 */
[----:B------:R-:W-:Y:S05]  /*1650*/  WARPSYNC.COLLECTIVE R23, `(.L_x_109) ;  /* 0x0000000017087348 */ /* 0x000fea0003c00000 */
[----:B------:R0:W1:Y:S02]  /*1660*/  SHFL.IDX P1, R24, R20, R21, R22 ;  /* 0x0000001514187389 */ /* 0x0000640000020016 */
[----:B01----:R-:W-:Y:S05]  /*1670*/  ENDCOLLECTIVE ;  /* 0x000000000000791b */ /* 0x003fea0003800000 */
.L_x_109:
[----:B------:R-:W-:Y:S01]  /*1680*/  FADD R18, R13, R18 ;  /* 0x000000120d127221 */ /* 0x000fe20000000000 */
[----:B------:R-:W-:Y:S02]  /*1690*/  MOV R20, R5 ;  /* 0x0000000500147202 */ /* 0x000fe40000000f00 */
[----:B------:R-:W-:Y:S01]  /*16a0*/  ISETP.GE.AND P1, PT, R4, R3, PT ;  /* 0x000000030400720c */ /* 0x000fe20003f26270 */
[----:B------:R-:W-:Y:S02]  /*16b0*/  IMAD.MOV.U32 R16, RZ, RZ, R24 ;  /* 0x000000ffff107224 */ /* 0x000fe400078e0018 */
[----:B------:R-:W-:Y:S01]  /*16c0*/  VIADD R4, R8, 0x2 ;  /* 0x0000000208047836 */ /* 0x000fe20000000000 */
[----:B------:R-:W-:-:S05]  /*16d0*/  @P2 FSEL R13, R18, R13, !P1 ;  /* 0x0000000d120d2208 */ /* 0x000fca0004800000 */
[----:B------:R-:W-:-:S07]  /*16e0*/  FADD R16, R13, R16 ;  /* 0x000000100d107221 */ /* 0x000fce0000000000 */
[----:B------:R-:W-:Y:S05]  /*16f0*/  WARPSYNC.COLLECTIVE R23, `(.L_x_110) ;  /* 0x0000000017087348 */ /* 0x000fea0003c00000 */
[----:B------:R0:W1:Y:S02]  /*1700*/  SHFL.IDX P1, R24, R20, R21, R22 ;  /* 0x0000001514187389 */ /* 0x0000640000020016 */
[----:B01----:R-:W-:Y:S05]  /*1710*/  ENDCOLLECTIVE ;  /* 0x000000000000791b */ /* 0x003fea0003800000 */
.L_x_110:
[----:B------:R-:W-:-:S04]  /*1720*/  ISETP.GE.AND P1, PT, R4, R3, PT ;  /* 0x000000030400720c */ /* 0x000fc80003f26270 */
[----:B------:R-:W-:Y:S01]  /*1730*/  @P2 FSEL R13, R16, R13, !P1 ;  /* 0x0000000d100d2208 */ /* 0x000fe20004800000 */
[----:B------:R-:W-:Y:S08]  /*1740*/  BRA `(.L_x_111) ;  /* 0xffffffec00fc7947 */ /* 0x000ff0000383ffff */
.L_x_72:
[----:B------:R-:W-:Y:S01]  /*1750*/  BSSY B1, `(.L_x_112) ;  /* 0x0000007000017945 */ /* 0x000fe20003800000 */
[----:B------:R-:W-:Y:S02]  /*1760*/  IMAD.MOV.U32 R21, RZ, RZ, RZ ;  /* 0x000000ffff157224 */ /* 0x000fe400078e00ff */
[----:B------:R-:W-:Y:S02]  /*1770*/  IMAD.MOV.U32 R22, RZ, RZ, 0x1f ;  /* 0x0000001fff167424 */ /* 0x000fe400078e00ff */
[----:B------:R-:W-:-:S07]  /*1780*/  IMAD.MOV.U32 R23, RZ, RZ, -0x1 ;  /* 0xffffffffff177424 */ /* 0x000fce00078e00ff */
[----:B0----5:R-:W-:Y:S05]  /*1790*/  WARPSYNC.COLLECTIVE R23, `(.L_x_113) ;  /* 0x0000000017087348 */ /* 0x021fea0003c00000 */
[----:B-----5:R1:W2:Y:S02]  /*17a0*/  SHFL.IDX P1, R24, R20, R21, R22 ;  /* 0x0000001514187389 */ /* 0x0202a40000020016 */
[----:B012---:R-:W-:Y:S05]  /*17b0*/  ENDCOLLECTIVE ;  /* 0x000000000000791b */ /* 0x007fea0003800000 */
.L_x_113:
[----:B------:R-:W-:Y:S05]  /*17c0*/  BSYNC B1 ;  /* 0x0000000000017941 */ /* 0x000fea0003800000 */
.L_x_112:
[----:B------:R-:W-:Y:S05]  /*17d0*/  BRA `(.L_x_114) ;  /* 0xfffffff000307947 */ /* 0x000fea000383ffff */
.L_x_77:
[----:B------:R-:W-:Y:S01]  /*17e0*/  HFMA2 R21, -RZ, RZ, 0, 0 ;  /* 0x00000000ff157431 */ /* 0x000fe200000001ff */
[----:B------:R-:W-:Y:S01]  /*17f0*/  BSSY B1, `(.L_x_115) ;  /* 0x0000006000017945 */ /* 0x000fe20003800000 */
[----:B------:R-:W-:Y:S02]  /*1800*/  IMAD.MOV.U32 R22, RZ, RZ, 0x1f ;  /* 0x0000001fff167424 */ /* 0x000fe400078e00ff */
[----:B------:R-:W-:-:S07]  /*1810*/  IMAD.MOV.U32 R23, RZ, RZ, -0x1 ;  /* 0xffffffffff177424 */ /* 0x000fce00078e00ff */
[----:B0----5:R-:W-:Y:S05]  /*1820*/  WARPSYNC.COLLECTIVE R23, `(.L_x_116) ;  /* 0x0000000017087348 */ /* 0x021fea0003c00000 */
[----:B-----5:R1:W2:Y:S02]  /*1830*/  SHFL.IDX P1, R24, R20, R21, R22 ;  /* 0x0000001514187389 */ /* 0x0202a40000020016 */
[----:B012---:R-:W-:Y:S05]  /*1840*/  ENDCOLLECTIVE ;  /* 0x000000000000791b */ /* 0x007fea0003800000 */
.L_x_116:
[----:B------:R-:W-:Y:S05]  /*1850*/  BSYNC B1 ;  /* 0x0000000000017941 */ /* 0x000fea0003800000 */
.L_x_115:
[----:B------:R-:W-:Y:S05]  /*1860*/  BRA `(.L_x_117) ;  /* 0xfffffff000a47947 */ /* 0x000fea000383ffff */
.L_x_80:
[----:B------:R-:W-:Y:S01]  /*1870*/  BSSY B1, `(.L_x_118) ;  /* 0x0000007000017945 */ /* 0x000fe20003800000 */
[----:B------:R-:W-:Y:S01]  /*1880*/  IMAD.MOV.U32 R21, RZ, RZ, RZ ;  /* 0x000000ffff157224 */ /* 0x000fe200078e00ff */
[----:B---3--:R-:W-:Y:S01]  /*1890*/  MOV R23, 0xffffffff ;  /* 0xffffffff00177802 */ /* 0x008fe20000000f00 */
[----:B------:R-:W-:-:S07]  /*18a0*/  IMAD.MOV.U32 R22, RZ, RZ, 0x1f ;  /* 0x0000001fff167424 */ /* 0x000fce00078e00ff */
[----:B012-45:R-:W-:Y:S05]  /*18b0*/  WARPSYNC.COLLECTIVE R23, `(.L_x_119) ;  /* 0x0000000017087348 */ /* 0x037fea0003c00000 */
[----:B--2--5:R2:W3:Y:S02]  /*18c0*/  SHFL.IDX P1, R24, R20, R21, R22 ;  /* 0x0000001514187389 */ /* 0x0244e40000020016 */
[----:B01234-:R-:W-:Y:S05]  /*18d0*/  ENDCOLLECTIVE ;  /* 0x000000000000791b */ /* 0x01ffea0003800000 */
.L_x_119:
[----:B------:R-:W-:Y:S05]  /*18e0*/  BSYNC B1 ;  /* 0x0000000000017941 */ /* 0x000fea0003800000 */
.L_x_118:
[----:B------:R-:W-:Y:S05]  /*18f0*/  BRA `(.L_x_120) ;  /* 0xfffffff000e87947 */ /* 0x000fea000383ffff */
.L_x_87:
[----:B------:R-:W-:Y:S01]  /*1900*/  BSSY B1, `(.L_x_121) ;  /* 0x0000007000017945 */ /* 0x000fe20003800000 */
[----:B--2---:R-:W-:Y:S02]  /*1910*/  IMAD.MOV.U32 R21, RZ, RZ, RZ ;  /* 0x000000ffff157224 */ /* 0x004fe400078e00ff */
[----:B------:R-:W-:Y:S02]  /*1920*/  IMAD.MOV.U32 R22, RZ, RZ, 0x1f ;  /* 0x0000001fff167424 */ /* 0x000fe400078e00ff */
[----:B------:R-:W-:-:S07]  /*1930*/  IMAD.MOV.U32 R23, RZ, RZ, -0x1 ;  /* 0xffffffffff177424 */ /* 0x000fce00078e00ff */
[----:B01-345:R-:W-:Y:S05]  /*1940*/  WARPSYNC.COLLECTIVE R23, `(.L_x_122) ;  /* 0x0000000017087348 */ /* 0x03bfea0003c00000 */
[----:B0----5:R0:W2:Y:S02]  /*1950*/  SHFL.IDX P1, R24, R20, R21, R22 ;  /* 0x0000001514187389 */ /* 0x0210a40000020016 */
[----:B01234-:R-:W-:Y:S05]  /*1960*/  ENDCOLLECTIVE ;  /* 0x000000000000791b */ /* 0x01ffea0003800000 */
.L_x_122:
[----:B------:R-:W-:Y:S05]  /*1970*/  BSYNC B1 ;  /* 0x0000000000017941 */ /* 0x000fea0003800000 */
.L_x_121:
[----:B------:R-:W-:Y:S05]  /*1980*/  BRA `(.L_x_123) ;  /* 0xfffffff400407947 */ /* 0x000fea000383ffff */
.L_x_94:
[----:B------:R-:W-:Y:S01]  /*1990*/  HFMA2 R22, -RZ, RZ, 0, 1.847743988037109375e-06 ;  /* 0x0000001fff167431 */ /* 0x000fe200000001ff */
[----:B------:R-:W-:Y:S01]  /*19a0*/  BSSY B1, `(.L_x_124) ;  /* 0x0000006000017945 */ /* 0x000fe20003800000 */
[----:B--2---:R-:W-:Y:S02]  /*19b0*/  IMAD.MOV.U32 R21, RZ, RZ, RZ ;  /* 0x000000ffff157224 */ /* 0x004fe400078e00ff */
[----:B------:R-:W-:-:S07]  /*19c0*/  IMAD.MOV.U32 R23, RZ, RZ, -0x1 ;  /* 0xffffffffff177424 */ /* 0x000fce00078e00ff */
[----:B---345:R-:W-:Y:S05]  /*19d0*/  WARPSYNC.COLLECTIVE R23, `(.L_x_125) ;  /* 0x0000000017087348 */ /* 0x038fea0003c00000 */
[----:B-----5:R0:W1:Y:S02]  /*19e0*/  SHFL.IDX P1, R24, R20, R21, R22 ;  /* 0x0000001514187389 */ /* 0x0200640000020016 */
[----:B01-34-:R-:W-:Y:S05]  /*19f0*/  ENDCOLLECTIVE ;  /* 0x000000000000791b */ /* 0x01bfea0003800000 */
.L_x_125:
[----:B------:R-:W-:Y:S05]  /*1a00*/  BSYNC B1 ;  /* 0x0000000000017941 */ /* 0x000fea0003800000 */
.L_x_124:
[----:B------:R-:W-:Y:S05]  /*1a10*/  BRA `(.L_x_126) ;  /* 0xfffffff400847947 */ /* 0x000fea000383ffff */
.L_x_100:
[----:B------:R-:W-:Y:S01]  /*1a20*/  BSSY B0, `(.L_x_127) ;  /* 0x0000007000007945 */ /* 0x000fe20003800000 */
[----:B--2---:R-:W-:Y:S02]  /*1a30*/  IMAD.MOV.U32 R21, RZ, RZ, RZ ;  /* 0x000000ffff157224 */ /* 0x004fe400078e00ff */
[----:B------:R-:W-:Y:S02]  /*1a40*/  IMAD.MOV.U32 R22, RZ, RZ, 0x1f ;  /* 0x0000001fff167424 */ /* 0x000fe400078e00ff */
[----:B------:R-:W-:-:S07]  /*1a50*/  IMAD.MOV.U32 R23, RZ, RZ, -0x1 ;  /* 0xffffffffff177424 */ /* 0x000fce00078e00ff */
[----:B0--345:R-:W-:Y:S05]  /*1a60*/  WARPSYNC.COLLECTIVE R23, `(.L_x_128) ;  /* 0x0000000017087348 */ /* 0x039fea0003c00000 */
[----:B-----5:R1:W2:Y:S02]  /*1a70*/  SHFL.IDX P1, R24, R20, R21, R22 ;  /* 0x0000001514187389 */ /* 0x0202a40000020016 */
[----:B01234-:R-:W-:Y:S05]  /*1a80*/  ENDCOLLECTIVE ;  /* 0x000000000000791b */ /* 0x01ffea0003800000 */
.L_x_128:
[----:B------:R-:W-:Y:S05]  /*1a90*/  BSYNC B0 ;  /* 0x0000000000007941 */ /* 0x000fea0003800000 */
.L_x_127:
[----:B------:R-:W-:Y:S05]  /*1aa0*/  BRA `(.L_x_129) ;  /* 0xfffffff400f47947 */ /* 0x000fea000383ffff */
        .weak           $__internal_3_$__cuda_sm20_rcp_rn_f32_slowpath
        .type           $__internal_3_$__cuda_sm20_rcp_rn_f32_slowpath,@function
        .size           $__internal_3_$__cuda_sm20_rcp_rn_f32_slowpath,(.L_x_138 - $__internal_3_$__cuda_sm20_rcp_rn_f32_slowpath)
$__internal_3_$__cuda_sm20_rcp_rn_f32_slowpath:
[----:B------:R-:W-:Y:S01]  /*1ab0*/  SHF.L.U32 R0, R7, 0x1, RZ ;  /* 0x0000000107007819 */ /* 0x000fe200000006ff */
[----:B------:R-:W-:Y:S03]  /*1ac0*/  BSSY.RECONVERGENT B2, `(.L_x_130) ;  /* 0x0000031000027945 */ /* 0x000fe60003800200 */
[----:B------:R-:W-:Y:S01]  /*1ad0*/  SHF.R.U32.HI R9, RZ, 0x18, R0 ;  /* 0x00000018ff097819 */ /* 0x000fe20000011600 */
[----:B------:R-:W-:-:S03]  /*1ae0*/  IMAD.MOV.U32 R0, RZ, RZ, R7 ;  /* 0x000000ffff007224 */ /* 0x000fc600078e0007 */
[----:B------:R-:W-:-:S13]  /*1af0*/  ISETP.NE.U32.AND P0, PT, R9, RZ, PT ;  /* 0x000000ff0900720c */ /* 0x000fda0003f05070 */
[----:B------:R-:W-:Y:S05]  /*1b00*/  @P0 BRA `(.L_x_131) ;  /* 0x0000000000280947 */ /* 0x000fea0003800000 */
[----:B------:R-:W-:-:S05]  /*1b10*/  IMAD.SHL.U32 R2, R0, 0x2, RZ ;  /* 0x0000000200027824 */ /* 0x000fca00078e00ff */
[----:B------:R-:W-:-:S13]  /*1b20*/  ISETP.NE.AND P0, PT, R2, RZ, PT ;  /* 0x000000ff0200720c */ /* 0x000fda0003f05270 */
[----:B------:R-:W-:Y:S01]  /*1b30*/  @P0 FFMA R7, R0, 1.84467440737095516160e+19, RZ ;  /* 0x5f80000000070823 */ /* 0x000fe200000000ff */
[----:B------:R-:W-:Y:S08]  /*1b40*/  @!P0 MUFU.RCP R5, R0 ;  /* 0x0000000000058308 */ /* 0x000ff00000001000 */
[----:B------:R-:W0:Y:S02]  /*1b50*/  @P0 MUFU.RCP R2, R7 ;  /* 0x0000000700020308 */ /* 0x000e240000001000 */
[----:B0-----:R-:W-:-:S04]  /*1b60*/  @P0 FFMA R8, R7, R2, -1 ;  /* 0xbf80000007080423 */ /* 0x001fc80000000002 */
[----:B------:R-:W-:-:S04]  /*1b70*/  @P0 FADD.FTZ R9, -R8, -RZ ;  /* 0x800000ff08090221 */ /* 0x000fc80000010100 */
[----:B------:R-:W-:-:S04]  /*1b80*/  @P0 FFMA R2, R2, R9, R2 ;  /* 0x0000000902020223 */ /* 0x000fc80000000002 */
[----:B------:R-:W-:Y:S01]  /*1b90*/  @P0 FFMA R5, R2, 1.84467440737095516160e+19, RZ ;  /* 0x5f80000002050823 */ /* 0x000fe200000000ff */
[----:B------:R-:W-:Y:S06]  /*1ba0*/  BRA `(.L_x_132) ;  /* 0x0000000000887947 */ /* 0x000fec0003800000 */
.L_x_131:
[----:B------:R-:W-:-:S05]  /*1bb0*/  VIADD R13, R9, 0xffffff03 ;  /* 0xffffff03090d7836 */ /* 0x000fca0000000000 */
[----:B------:R-:W-:-:S13]  /*1bc0*/  ISETP.GT.U32.AND P0, PT, R13, 0x1, PT ;  /* 0x000000010d00780c */ /* 0x000fda0003f04070 */
[----:B------:R-:W-:Y:S05]  /*1bd0*/  @P0 BRA `(.L_x_133) ;  /* 0x0000000000780947 */ /* 0x000fea0003800000 */
[----:B------:R-:W-:Y:S02]  /*1be0*/  LOP3.LUT R2, R0, 0x7fffff, RZ, 0xc0, !PT ;  /* 0x007fffff00027812 */ /* 0x000fe400078ec0ff */
[----:B------:R-:W-:Y:S02]  /*1bf0*/  MOV R12, 0x3 ;  /* 0x00000003000c7802 */ /* 0x000fe40000000f00 */
        /* <DEDUP_REMOVED lines=21> */
[----:B------:R-:W-:Y:S01]  /*1d50*/  ISETP.GE.AND P0, PT, R2, RZ, PT ;  /* 0x000000ff0200720c */ /* 0x000fe20003f06270 */
[----:B------:R-:W-:-:S05]  /*1d60*/  VIADD R2, R9, 0xffffff04 ;  /* 0xffffff0409027836 */ /* 0x000fca0000000000 */
[----:B------:R-:W-:-:S07]  /*1d70*/  SHF.R.U32.HI R5, RZ, R2, R5 ;  /* 0x00000002ff057219 */ /* 0x000fce0000011605 */
[----:B------:R-:W-:-:S05]  /*1d80*/  @!P0 IADD3 R5, PT, PT, R5, 0x1, RZ ;  /* 0x0000000105058810 */ /* 0x000fca0007ffe0ff */
[----:B------:R-:W-:-:S05]  /*1d90*/  @!P1 IMAD.SHL.U32 R5, R5, 0x2, RZ ;  /* 0x0000000205059824 */ /* 0x000fca00078e00ff */
[----:B------:R-:W-:Y:S01]  /*1da0*/  LOP3.LUT R5, R5, 0x80000000, R0, 0xf8, !PT ;  /* 0x8000000005057812 */ /* 0x000fe200078ef800 */
[----:B------:R-:W-:Y:S06]  /*1db0*/  BRA `(.L_x_132) ;  /* 0x0000000000047947 */ /* 0x000fec0003800000 */
.L_x_133:
[----:B------:R0:W1:Y:S02]  /*1dc0*/  MUFU.RCP R5, R0 ;  /* 0x0000000000057308 */ /* 0x0000640000001000 */
.L_x_132:
[----:B------:R-:W-:Y:S05]  /*1dd0*/  BSYNC.RECONVERGENT B2 ;  /* 0x0000000000027941 */ /* 0x000fea0003800200 */
.L_x_130:
[----:B------:R-:W-:-:S04]  /*1de0*/  IMAD.MOV.U32 R7, RZ, RZ, 0x0 ;  /* 0x00000000ff077424 */ /* 0x000fc800078e00ff */
[----:B01----:R-:W-:Y:S05]  /*1df0*/  RET.REL.NODEC R6 `(smma_batch_f32) ;  /* 0xffffffe006807950 */ /* 0x003fea0003c3ffff */
.L_x_134:
        /* <DEDUP_REMOVED lines=16> */
.L_x_138:


//--------------------- .nv.shared.reserved.0     --------------------------
	.section	.nv.shared.reserved.0,"aw",@nobits
	.weak		__nv_reservedSMEM_offset_0_alias
	.size		__nv_reservedSMEM_offset_0_alias, 0, 64
	.other		__nv_reservedSMEM_offset_0_alias,@"STO_CUDA_RESERVED_SHARED STV_DEFAULT"
__nv_reservedSMEM_offset_0_alias:
	.zero		0
	.zero		64


//--------------------- .nv.constant0.smma_multi_series_one_param_f32 --------------------------
	.section	.nv.constant0.smma_multi_series_one_param_f32,"a",@progbits
	.sectionflags	@""
	.align	4
.nv.constant0.smma_multi_series_one_param_f32:
	.zero		936


//--------------------- .nv.constant0.smma_batch_warp_scan_f32 --------------------------
	.section	.nv.constant0.smma_batch_warp_scan_f32,"a",@progbits
	.sectionflags	@""
	.align	4
.nv.constant0.smma_batch_warp_scan_f32:
	.zero		944


//--------------------- .nv.constant0.smma_batch_f32 --------------------------
	.section	.nv.constant0.smma_batch_f32,"a",@progbits
	.sectionflags	@""
	.align	4
.nv.constant0.smma_batch_f32:
	.zero		944


//--------------------- SYMBOLS --------------------------

	.type		.nv.reservedSmem.offset0,@object
	.size		.nv.reservedSmem.offset0,0x4
